	.target	sm_90a

	.elftype	@"ET_EXEC"


//--------------------- .note.nv.tkinfo           --------------------------
	.section	.note.nv.tkinfo,"",@"SHT_NOTE"
	.sectionflags	@"SHF_NOTE_NV_TKINFO"
	.tkinfo
        /*0018*/ 	.word	0x00000002
        /*0030*/ 	.string	""
        /*0030*/ 	.string	"ptxas"
        /*0030*/ 	.string	"Cuda compilation tools, release 13.0, V13.0.88"
        /*0030*/ 	.string	"Build cuda_13.0.r13.0/compiler.36424714_0"
        /*0030*/ 	.string	"-arch sm_90a -m 64 "



//--------------------- .note.nv.cuinfo           --------------------------
	.section	.note.nv.cuinfo,"",@"SHT_NOTE"
	.sectionflags	@"SHF_NOTE_NV_CUINFO"
        /*0018*/ 	.short	0x0002
        /*001a*/ 	.short	0x005a
        /*001c*/ 	.short	0x0082
	.zero		2


//--------------------- .nv.info                  --------------------------
	.section	.nv.info,"",@"SHT_CUDA_INFO"
	.align	4


	//----- nvinfo : EIATTR_REGCOUNT
	.align		4
        /*0000*/ 	.byte	0x04, 0x2f
        /*0002*/ 	.short	(.L_15 - .L_14)
	.align		4
.L_14:
        /*0004*/ 	.word	index@(_ZN7cutlass13device_kernelINS_4gemm6kernel13GemmUniversalIN4cute5tupleIJiiiiEEENS1_10collective13CollectiveMmaINS1_34MainloopSm90TmaGmmaWarpSpecializedILi5ENS5_IJNS4_1CILi1EEENSA_ILi2EEESB_EEENS1_35KernelTmaWarpSpecializedCooperativeEEENS5_IJNSA_ILi128EEENSA_ILi64EEENSA_ILi32EEEEEENS_6half_tENS5_IJlSB_lEEESK_SL_NS4_8TiledMMAINS4_8MMA_AtomIJNS4_4SM904GMMA25MMA_64x64x16_F32F16F16_SSILNSP_5MajorE0ELSR_0ELNSP_7ScaleInE1ELSS_1EEEEEENS4_6LayoutINS5_IJSC_SB_SB_EEENS5_IJSB_NSA_ILi0EEESX_EEEEENS5_IJNS4_10UnderscoreES10_S10_EEEEENS4_23SM90_TMA_LOAD_MULTICASTENS4_14ComposedLayoutINS4_7SwizzleILi2ELi4ELi3EEENS4_18smem_ptr_flag_bitsILi16EEENSV_INS5_IJNSA_ILi8EEESI_EEENS5_IJSI_SB_EEEEEEEvNS4_8identityENS4_13SM90_TMA_LOADES1D_vS1E_EENS_8epilogue10collective6detail29Sm90TmaWarpSpecializedAdapterINS1I_15DefaultEpilogueISK_SL_SL_NS1H_6thread17LinearCombinationISK_Li1EffLNS1M_9ScaleType4KindE0ELNS_15FloatRoundStyleE2ESK_EENS1_15EpilogueDefaultEEEEEvvEEEEvNT_6ParamsE)
        /*0008*/ 	.word	0x000000a8


	//----- nvinfo : EIATTR_FRAME_SIZE
	.align		4
.L_15:
        /*000c*/ 	.byte	0x04, 0x11
        /*000e*/ 	.short	(.L_17 - .L_16)
	.align		4
.L_16:
        /*0010*/ 	.word	index@(_ZN7cutlass13device_kernelINS_4gemm6kernel13GemmUniversalIN4cute5tupleIJiiiiEEENS1_10collective13CollectiveMmaINS1_34MainloopSm90TmaGmmaWarpSpecializedILi5ENS5_IJNS4_1CILi1EEENSA_ILi2EEESB_EEENS1_35KernelTmaWarpSpecializedCooperativeEEENS5_IJNSA_ILi128EEENSA_ILi64EEENSA_ILi32EEEEEENS_6half_tENS5_IJlSB_lEEESK_SL_NS4_8TiledMMAINS4_8MMA_AtomIJNS4_4SM904GMMA25MMA_64x64x16_F32F16F16_SSILNSP_5MajorE0ELSR_0ELNSP_7ScaleInE1ELSS_1EEEEEENS4_6LayoutINS5_IJSC_SB_SB_EEENS5_IJSB_NSA_ILi0EEESX_EEEEENS5_IJNS4_10UnderscoreES10_S10_EEEEENS4_23SM90_TMA_LOAD_MULTICASTENS4_14ComposedLayoutINS4_7SwizzleILi2ELi4ELi3EEENS4_18smem_ptr_flag_bitsILi16EEENSV_INS5_IJNSA_ILi8EEESI_EEENS5_IJSI_SB_EEEEEEEvNS4_8identityENS4_13SM90_TMA_LOADES1D_vS1E_EENS_8epilogue10collective6detail29Sm90TmaWarpSpecializedAdapterINS1I_15DefaultEpilogueISK_SL_SL_NS1H_6thread17LinearCombinationISK_Li1EffLNS1M_9ScaleType4KindE0ELNS_15FloatRoundStyleE2ESK_EENS1_15EpilogueDefaultEEEEEvvEEEEvNT_6ParamsE)
        /*0014*/ 	.word	0x00000000


	//----- nvinfo : EIATTR_MIN_STACK_SIZE
	.align		4
.L_17:
        /*0018*/ 	.byte	0x04, 0x12
        /*001a*/ 	.short	(.L_19 - .L_18)
	.align		4
.L_18:
        /*001c*/ 	.word	index@(_ZN7cutlass13device_kernelINS_4gemm6kernel13GemmUniversalIN4cute5tupleIJiiiiEEENS1_10collective13CollectiveMmaINS1_34MainloopSm90TmaGmmaWarpSpecializedILi5ENS5_IJNS4_1CILi1EEENSA_ILi2EEESB_EEENS1_35KernelTmaWarpSpecializedCooperativeEEENS5_IJNSA_ILi128EEENSA_ILi64EEENSA_ILi32EEEEEENS_6half_tENS5_IJlSB_lEEESK_SL_NS4_8TiledMMAINS4_8MMA_AtomIJNS4_4SM904GMMA25MMA_64x64x16_F32F16F16_SSILNSP_5MajorE0ELSR_0ELNSP_7ScaleInE1ELSS_1EEEEEENS4_6LayoutINS5_IJSC_SB_SB_EEENS5_IJSB_NSA_ILi0EEESX_EEEEENS5_IJNS4_10UnderscoreES10_S10_EEEEENS4_23SM90_TMA_LOAD_MULTICASTENS4_14ComposedLayoutINS4_7SwizzleILi2ELi4ELi3EEENS4_18smem_ptr_flag_bitsILi16EEENSV_INS5_IJNSA_ILi8EEESI_EEENS5_IJSI_SB_EEEEEEEvNS4_8identityENS4_13SM90_TMA_LOADES1D_vS1E_EENS_8epilogue10collective6detail29Sm90TmaWarpSpecializedAdapterINS1I_15DefaultEpilogueISK_SL_SL_NS1H_6thread17LinearCombinationISK_Li1EffLNS1M_9ScaleType4KindE0ELNS_15FloatRoundStyleE2ESK_EENS1_15EpilogueDefaultEEEEEvvEEEEvNT_6ParamsE)
        /*0020*/ 	.word	0x00000000
.L_19:


//--------------------- .nv.compat                --------------------------
	.section	.nv.compat,"",@"SHT_CUDA_COMPAT_INFO"
	.align	4
        /*0000*/ 	.byte	0x02, 0x09, 0x01, 0x00, 0x02, 0x02, 0x04, 0x00, 0x02, 0x05, 0x05, 0x00, 0x03, 0x07, 0x01, 0x01
        /*0010*/ 	.byte	0x02, 0x03, 0x01, 0x00, 0x02, 0x06, 0x01, 0x00, 0x04, 0x0b, 0x08, 0x00, 0x00, 0x00, 0x00, 0x00
        /*0020*/ 	.byte	0x00, 0x00, 0x00, 0x00


//--------------------- .nv.info._ZN7cutlass13device_kernelINS_4gemm6kernel13GemmUniversalIN4cute5tupleIJiiiiEEENS1_10collective13CollectiveMmaINS1_34MainloopSm90TmaGmmaWarpSpecializedILi5ENS5_IJNS4_1CILi1EEENSA_ILi2EEESB_EEENS1_35KernelTmaWarpSpecializedCooperativeEEENS5_IJNSA_ILi128EEENSA_ILi64EEENSA_ILi32EEEEEENS_6half_tENS5_IJlSB_lEEESK_SL_NS4_8TiledMMAINS4_8MMA_AtomIJNS4_4SM904GMMA25MMA_64x64x16_F32F16F16_SSILNSP_5MajorE0ELSR_0ELNSP_7ScaleInE1ELSS_1EEEEEENS4_6LayoutINS5_IJSC_SB_SB_EEENS5_IJSB_NSA_ILi0EEESX_EEEEENS5_IJNS4_10UnderscoreES10_S10_EEEEENS4_23SM90_TMA_LOAD_MULTICASTENS4_14ComposedLayoutINS4_7SwizzleILi2ELi4ELi3EEENS4_18smem_ptr_flag_bitsILi16EEENSV_INS5_IJNSA_ILi8EEESI_EEENS5_IJSI_SB_EEEEEEEvNS4_8identityENS4_13SM90_TMA_LOADES1D_vS1E_EENS_8epilogue10collective6detail29Sm90TmaWarpSpecializedAdapterINS1I_15DefaultEpilogueISK_SL_SL_NS1H_6thread17LinearCombinationISK_Li1EffLNS1M_9ScaleType4KindE0ELNS_15FloatRoundStyleE2ESK_EENS1_15EpilogueDefaultEEEEEvvEEEEvNT_6ParamsE --------------------------
	.section	.nv.info._ZN7cutlass13device_kernelINS_4gemm6kernel13GemmUniversalIN4cute5tupleIJiiiiEEENS1_10collective13CollectiveMmaINS1_34MainloopSm90TmaGmmaWarpSpecializedILi5ENS5_IJNS4_1CILi1EEENSA_ILi2EEESB_EEENS1_35KernelTmaWarpSpecializedCooperativeEEENS5_IJNSA_ILi128EEENSA_ILi64EEENSA_ILi32EEEEEENS_6half_tENS5_IJlSB_lEEESK_SL_NS4_8TiledMMAINS4_8MMA_AtomIJNS4_4SM904GMMA25MMA_64x64x16_F32F16F16_SSILNSP_5MajorE0ELSR_0ELNSP_7ScaleInE1ELSS_1EEEEEENS4_6LayoutINS5_IJSC_SB_SB_EEENS5_IJSB_NSA_ILi0EEESX_EEEEENS5_IJNS4_10UnderscoreES10_S10_EEEEENS4_23SM90_TMA_LOAD_MULTICASTENS4_14ComposedLayoutINS4_7SwizzleILi2ELi4ELi3EEENS4_18smem_ptr_flag_bitsILi16EEENSV_INS5_IJNSA_ILi8EEESI_EEENS5_IJSI_SB_EEEEEEEvNS4_8identityENS4_13SM90_TMA_LOADES1D_vS1E_EENS_8epilogue10collective6detail29Sm90TmaWarpSpecializedAdapterINS1I_15DefaultEpilogueISK_SL_SL_NS1H_6thread17LinearCombinationISK_Li1EffLNS1M_9ScaleType4KindE0ELNS_15FloatRoundStyleE2ESK_EENS1_15EpilogueDefaultEEEEEvvEEEEvNT_6ParamsE,"",@"SHT_CUDA_INFO"
	.sectionflags	@""
	.align	4


	//----- nvinfo : EIATTR_CUDA_API_VERSION
	.align		4
        /*0000*/ 	.byte	0x04, 0x37
        /*0002*/ 	.short	(.L_21 - .L_20)
.L_20:
        /*0004*/ 	.word	0x00000082


	//----- nvinfo : EIATTR_KPARAM_INFO
	.align		4
.L_21:
        /*0008*/ 	.byte	0x04, 0x17
        /*000a*/ 	.short	(.L_23 - .L_22)
.L_22:
        /*000c*/ 	.word	0x00000000
        /*0010*/ 	.short	0x0000
        /*0012*/ 	.short	0x0070
        /*0014*/ 	.byte	0x00, 0xf0, 0x01, 0x10


	//----- nvinfo : EIATTR_SPARSE_MMA_MASK
	.align		4
.L_23:
        /*0018*/ 	.byte	0x03, 0x50
        /*001a*/ 	.short	0x0000


	//----- nvinfo : EIATTR_MAXREG_COUNT
	.align		4
        /*001c*/ 	.byte	0x03, 0x1b
        /*001e*/ 	.short	0x00a8


	//----- nvinfo : EIATTR_NUM_BARRIERS
	.align		4
        /*0020*/ 	.byte	0x02, 0x4c
        /*0022*/ 	.byte	0x01
	.zero		1


	//----- nvinfo : EIATTR_EXTERNS
	.align		4
        /*0024*/ 	.byte	0x04, 0x0f
        /*0026*/ 	.short	(.L_25 - .L_24)


	//   ....[0]....
	.align		4
.L_24:
        /*0028*/ 	.word	index@(__assertfail)


	//----- nvinfo : EIATTR_MERCURY_ISA_VERSION
	.align		4
.L_25:
        /*002c*/ 	.byte	0x03, 0x5f
        /*002e*/ 	.short	0x0101


	//----- nvinfo : EIATTR_INT_WARP_WIDE_INSTR_OFFSETS
	.align		4
        /*0030*/ 	.byte	0x04, 0x31
        /*0032*/ 	.short	(.L_27 - .L_26)


	//   ....[0]....
.L_26:
        /*0034*/ 	.word	0x00000490


	//   ....[1]....
        /*0038*/ 	.word	0x000004b0


	//   ....[2]....
        /*003c*/ 	.word	0x00000660


	//----- nvinfo : EIATTR_COOP_GROUP_MASK_REGIDS
	.align		4
.L_27:
        /*0040*/ 	.byte	0x04, 0x29
        /*0042*/ 	.short	(.L_29 - .L_28)


	//   ....[0]....
.L_28:
        /*0044*/ 	.word	0xffffffff


	//   ....[1]....
        /*0048*/ 	.word	0xffffffff


	//   ....[2]....
        /*004c*/ 	.word	0xffffffff


	//   ....[3]....
        /*0050*/ 	.word	0xffffffff


	//   ....[4]....
        /*0054*/ 	.word	0xffffffff


	//   ....[5]....
        /*0058*/ 	.word	0xffffffff


	//----- nvinfo : EIATTR_COOP_GROUP_INSTR_OFFSETS
	.align		4
.L_29:
        /*005c*/ 	.byte	0x04, 0x28
        /*005e*/ 	.short	(.L_31 - .L_30)


	//   ....[0]....
.L_30:
        /*0060*/ 	.word	0x00000060


	//   ....[1]....
        /*0064*/ 	.word	0x00000070


	//   ....[2]....
        /*0068*/ 	.word	0x00000130


	//   ....[3]....
        /*006c*/ 	.word	0x000002e0


	//   ....[4]....
        /*0070*/ 	.word	0x000007a0


	//   ....[5]....
        /*0074*/ 	.word	0x000011e0


	//----- nvinfo : EIATTR_REG_RECONFIG
	.align		4
.L_31:
        /*0078*/ 	.byte	0x01, 0x54
	.zero		2


	//----- nvinfo : EIATTR_SYSCALL_OFFSETS
	.align		4
        /*007c*/ 	.byte	0x04, 0x46
        /*007e*/ 	.short	(.L_33 - .L_32)


	//   ....[0]....
.L_32:
        /*0080*/ 	.word	0x000013a0


	//----- nvinfo : EIATTR_MBARRIER_INSTR_OFFSETS
	.align		4
.L_33:
        /*0084*/ 	.byte	0x04, 0x39
        /*0086*/ 	.short	(.L_35 - .L_34)


	//   ....[0]....
.L_34:
        /*0088*/ 	.word	0x00000230
        /*008c*/ 	.word	0x000000ff
        /*0090*/ 	.word	0x00000000
        /*0094*/ 	.short	0x0100
        /*0096*/ 	.byte	0x08
	.zero		1


	//   ....[1]....
        /*0098*/ 	.word	0x00000240
        /*009c*/ 	.word	0x000000ff
        /*00a0*/ 	.word	0x00000028
        /*00a4*/ 	.short	0x0100
        /*00a6*/ 	.byte	0x08
	.zero		1


	//   ....[2]....
        /*00a8*/ 	.word	0x00000250
        /*00ac*/ 	.word	0x000000ff
        /*00b0*/ 	.word	0x00000008
        /*00b4*/ 	.short	0x0100
        /*00b6*/ 	.byte	0x08
	.zero		1


	//   ....[3]....
        /*00b8*/ 	.word	0x00000260
        /*00bc*/ 	.word	0x000000ff
        /*00c0*/ 	.word	0x00000030
        /*00c4*/ 	.short	0x0100
        /*00c6*/ 	.byte	0x08
	.zero		1


	//   ....[4]....
        /*00c8*/ 	.word	0x00000270
        /*00cc*/ 	.word	0x000000ff
        /*00d0*/ 	.word	0x00000010
        /*00d4*/ 	.short	0x0100
        /*00d6*/ 	.byte	0x08
	.zero		1


	//   ....[5]....
        /*00d8*/ 	.word	0x00000280
        /*00dc*/ 	.word	0x000000ff
        /*00e0*/ 	.word	0x00000038
        /*00e4*/ 	.short	0x0100
        /*00e6*/ 	.byte	0x08
	.zero		1


	//   ....[6]....
        /*00e8*/ 	.word	0x00000290
        /*00ec*/ 	.word	0x000000ff
        /*00f0*/ 	.word	0x00000018
        /*00f4*/ 	.short	0x0100
        /*00f6*/ 	.byte	0x08
	.zero		1


	//   ....[7]....
        /*00f8*/ 	.word	0x000002a0
        /*00fc*/ 	.word	0x000000ff
        /*0100*/ 	.word	0x00000040
        /*0104*/ 	.short	0x0100
        /*0106*/ 	.byte	0x08
	.zero		1


	//   ....[8]....
        /*0108*/ 	.word	0x000002b0
        /*010c*/ 	.word	0x000000ff
        /*0110*/ 	.word	0x00000020
        /*0114*/ 	.short	0x0100
        /*0116*/ 	.byte	0x08
	.zero		1


	//   ....[9]....
        /*0118*/ 	.word	0x000002c0
        /*011c*/ 	.word	0x000000ff
        /*0120*/ 	.word	0x00000048
        /*0124*/ 	.short	0x0100
        /*0126*/ 	.byte	0x08
	.zero		1


	//   ....[10]....
        /*0128*/ 	.word	0x000006e0
        /*012c*/ 	.word	0x000000ff
        /*0130*/ 	.word	0x00000060
        /*0134*/ 	.short	0x0100
        /*0136*/ 	.byte	0x06
	.zero		1


	//   ....[11]....
        /*0138*/ 	.word	0x00000750
        /*013c*/ 	.word	0x000000ff
        /*0140*/ 	.word	0x00000068
        /*0144*/ 	.short	0x0100
        /*0146*/ 	.byte	0x06
	.zero		1


	//   ....[12]....
        /*0148*/ 	.word	0x00001460
        /*014c*/ 	.word	0x00000003
        /*0150*/ 	.word	0x00000000
        /*0154*/ 	.short	0x010a
        /*0156*/ 	.byte	0x3f
	.zero		1


	//   ....[13]....
        /*0158*/ 	.word	0x000014a0
        /*015c*/ 	.word	0x00000003
        /*0160*/ 	.word	0x00000000
        /*0164*/ 	.short	0x010a
        /*0166*/ 	.byte	0x3f
	.zero		1


	//   ....[14]....
        /*0168*/ 	.word	0x00001770
        /*016c*/ 	.word	0x00000005
        /*0170*/ 	.word	0x00000000
        /*0174*/ 	.short	0x010a
        /*0176*/ 	.byte	0x3f
	.zero		1


	//   ....[15]....
        /*0178*/ 	.word	0x000017b0
        /*017c*/ 	.word	0x00000005
        /*0180*/ 	.word	0x00000000
        /*0184*/ 	.short	0x010a
        /*0186*/ 	.byte	0x3f
	.zero		1


	//   ....[16]....
        /*0188*/ 	.word	0x00001910
        /*018c*/ 	.word	0x00000005
        /*0190*/ 	.word	0x00000000
        /*0194*/ 	.short	0x0101
        /*0196*/ 	.byte	0x3f
	.zero		1


	//   ....[17]....
        /*0198*/ 	.word	0x00001b30
        /*019c*/ 	.word	0x00000003
        /*01a0*/ 	.word	0x00000000
        /*01a4*/ 	.short	0x0101
        /*01a6*/ 	.byte	0x3f
	.zero		1


	//   ....[18]....
        /*01a8*/ 	.word	0x00004fd0
        /*01ac*/ 	.word	0x00000016
        /*01b0*/ 	.word	0x00000028
        /*01b4*/ 	.short	0x010a
        /*01b6*/ 	.byte	0x3f
	.zero		1


	//   ....[19]....
        /*01b8*/ 	.word	0x00005330
        /*01bc*/ 	.word	0x00000003
        /*01c0*/ 	.word	0x00000068
        /*01c4*/ 	.short	0x0101
        /*01c6*/ 	.byte	0x3f
	.zero		1


	//   ....[20]....
        /*01c8*/ 	.word	0x00005a80
        /*01cc*/ 	.word	0x00000007
        /*01d0*/ 	.word	0x00000000
        /*01d4*/ 	.short	0x010a
        /*01d6*/ 	.byte	0x3f
	.zero		1


	//   ....[21]....
        /*01d8*/ 	.word	0x00005b00
        /*01dc*/ 	.word	0x00000008
        /*01e0*/ 	.word	0x00000000
        /*01e4*/ 	.short	0x010a
        /*01e6*/ 	.byte	0x3f
	.zero		1


	//   ....[22]....
        /*01e8*/ 	.word	0x00005b90
        /*01ec*/ 	.word	0x00000009
        /*01f0*/ 	.word	0x00000000
        /*01f4*/ 	.short	0x010a
        /*01f6*/ 	.byte	0x3f
	.zero		1


	//   ....[23]....
        /*01f8*/ 	.word	0x00005c20
        /*01fc*/ 	.word	0x00000006
        /*0200*/ 	.word	0x00000000
        /*0204*/ 	.short	0x010a
        /*0206*/ 	.byte	0x3f
	.zero		1


	//   ....[24]....
        /*0208*/ 	.word	0x00005cb0
        /*020c*/ 	.word	0x00000003
        /*0210*/ 	.word	0x00000000
        /*0214*/ 	.short	0x010a
        /*0216*/ 	.byte	0x3f
	.zero		1


	//   ....[25]....
        /*0218*/ 	.word	0x00005d10
        /*021c*/ 	.word	0x00000003
        /*0220*/ 	.word	0x00000000
        /*0224*/ 	.short	0x010a
        /*0226*/ 	.byte	0x3f
	.zero		1


	//   ....[26]....
        /*0228*/ 	.word	0x00005d60
        /*022c*/ 	.word	0x00000005
        /*0230*/ 	.word	0x00000000
        /*0234*/ 	.short	0x010a
        /*0236*/ 	.byte	0x3f
	.zero		1


	//   ....[27]....
        /*0238*/ 	.word	0x00005e30
        /*023c*/ 	.word	0x00000016
        /*0240*/ 	.word	0x00000028
        /*0244*/ 	.short	0x010a
        /*0246*/ 	.byte	0x3f
	.zero		1


	//   ....[28]....
        /*0248*/ 	.word	0x00005f00
        /*024c*/ 	.word	0x00000007
        /*0250*/ 	.word	0x00000000
        /*0254*/ 	.short	0x010a
        /*0256*/ 	.byte	0x3f
	.zero		1


	//   ....[29]....
        /*0258*/ 	.word	0x00005f50
        /*025c*/ 	.word	0x00000008
        /*0260*/ 	.word	0x00000000
        /*0264*/ 	.short	0x010a
        /*0266*/ 	.byte	0x3f
	.zero		1


	//   ....[30]....
        /*0268*/ 	.word	0x00005fa0
        /*026c*/ 	.word	0x00000009
        /*0270*/ 	.word	0x00000000
        /*0274*/ 	.short	0x010a
        /*0276*/ 	.byte	0x3f
	.zero		1


	//   ....[31]....
        /*0278*/ 	.word	0x00005ff0
        /*027c*/ 	.word	0x00000006
        /*0280*/ 	.word	0x00000000
        /*0284*/ 	.short	0x010a
        /*0286*/ 	.byte	0x3f
	.zero		1


	//----- nvinfo : EIATTR_NUM_MBARRIERS
	.align		4
.L_35:
        /*0288*/ 	.byte	0x03, 0x38
        /*028a*/ 	.short	0x000c


	//----- nvinfo : EIATTR_EXIT_INSTR_OFFSETS
	.align		4
        /*028c*/ 	.byte	0x04, 0x1c
        /*028e*/ 	.short	(.L_37 - .L_36)


	//   ....[0]....
.L_36:
        /*0290*/ 	.word	0x00000900


	//   ....[1]....
        /*0294*/ 	.word	0x00001110


	//   ....[2]....
        /*0298*/ 	.word	0x000046f0


	//   ....[3]....
        /*029c*/ 	.word	0x00004c50


	//   ....[4]....
        /*02a0*/ 	.word	0x00005d00


	//----- nvinfo : EIATTR_MAX_THREADS
	.align		4
.L_37:
        /*02a4*/ 	.byte	0x04, 0x05
        /*02a6*/ 	.short	(.L_39 - .L_38)
.L_38:
        /*02a8*/ 	.word	0x00000180
        /*02ac*/ 	.word	0x00000001
        /*02b0*/ 	.word	0x00000001


	//----- nvinfo : EIATTR_CRS_STACK_SIZE
	.align		4
.L_39:
        /*02b4*/ 	.byte	0x04, 0x1e
        /*02b6*/ 	.short	(.L_41 - .L_40)
.L_40:
        /*02b8*/ 	.word	0x00000000


	//----- nvinfo : EIATTR_CBANK_PARAM_SIZE
	.align		4
.L_41:
        /*02bc*/ 	.byte	0x03, 0x19
        /*02be*/ 	.short	0x0470


	//----- nvinfo : EIATTR_PARAM_CBANK
	.align		4
        /*02c0*/ 	.byte	0x04, 0x0a
        /*02c2*/ 	.short	(.L_43 - .L_42)
	.align		4
.L_42:
        /*02c4*/ 	.word	index@(.nv.constant0._ZN7cutlass13device_kernelINS_4gemm6kernel13GemmUniversalIN4cute5tupleIJiiiiEEENS1_10collective13CollectiveMmaINS1_34MainloopSm90TmaGmmaWarpSpecializedILi5ENS5_IJNS4_1CILi1EEENSA_ILi2EEESB_EEENS1_35KernelTmaWarpSpecializedCooperativeEEENS5_IJNSA_ILi128EEENSA_ILi64EEENSA_ILi32EEEEEENS_6half_tENS5_IJlSB_lEEESK_SL_NS4_8TiledMMAINS4_8MMA_AtomIJNS4_4SM904GMMA25MMA_64x64x16_F32F16F16_SSILNSP_5MajorE0ELSR_0ELNSP_7ScaleInE1ELSS_1EEEEEENS4_6LayoutINS5_IJSC_SB_SB_EEENS5_IJSB_NSA_ILi0EEESX_EEEEENS5_IJNS4_10UnderscoreES10_S10_EEEEENS4_23SM90_TMA_LOAD_MULTICASTENS4_14ComposedLayoutINS4_7SwizzleILi2ELi4ELi3EEENS4_18smem_ptr_flag_bitsILi16EEENSV_INS5_IJNSA_ILi8EEESI_EEENS5_IJSI_SB_EEEEEEEvNS4_8identityENS4_13SM90_TMA_LOADES1D_vS1E_EENS_8epilogue10collective6detail29Sm90TmaWarpSpecializedAdapterINS1I_15DefaultEpilogueISK_SL_SL_NS1H_6thread17LinearCombinationISK_Li1EffLNS1M_9ScaleType4KindE0ELNS_15FloatRoundStyleE2ESK_EENS1_15EpilogueDefaultEEEEEvvEEEEvNT_6ParamsE)
        /*02c8*/ 	.short	0x0210
        /*02ca*/ 	.short	0x0470


	//----- nvinfo : EIATTR_SW_WAR
	.align		4
.L_43:
        /*02cc*/ 	.byte	0x04, 0x36
        /*02ce*/ 	.short	(.L_45 - .L_44)
.L_44:
        /*02d0*/ 	.word	0x00000008
.L_45:


//--------------------- .nv.callgraph             --------------------------
	.section	.nv.callgraph,"",@"SHT_CUDA_CALLGRAPH"
	.align	4
	.sectionentsize	8
	.align		4
        /*0000*/ 	.word	0x00000000
	.align		4
        /*0004*/ 	.word	0xffffffff
	.align		4
        /*0008*/ 	.word	index@(_ZN7cutlass13device_kernelINS_4gemm6kernel13GemmUniversalIN4cute5tupleIJiiiiEEENS1_10collective13CollectiveMmaINS1_34MainloopSm90TmaGmmaWarpSpecializedILi5ENS5_IJNS4_1CILi1EEENSA_ILi2EEESB_EEENS1_35KernelTmaWarpSpecializedCooperativeEEENS5_IJNSA_ILi128EEENSA_ILi64EEENSA_ILi32EEEEEENS_6half_tENS5_IJlSB_lEEESK_SL_NS4_8TiledMMAINS4_8MMA_AtomIJNS4_4SM904GMMA25MMA_64x64x16_F32F16F16_SSILNSP_5MajorE0ELSR_0ELNSP_7ScaleInE1ELSS_1EEEEEENS4_6LayoutINS5_IJSC_SB_SB_EEENS5_IJSB_NSA_ILi0EEESX_EEEEENS5_IJNS4_10UnderscoreES10_S10_EEEEENS4_23SM90_TMA_LOAD_MULTICASTENS4_14ComposedLayoutINS4_7SwizzleILi2ELi4ELi3EEENS4_18smem_ptr_flag_bitsILi16EEENSV_INS5_IJNSA_ILi8EEESI_EEENS5_IJSI_SB_EEEEEEEvNS4_8identityENS4_13SM90_TMA_LOADES1D_vS1E_EENS_8epilogue10collective6detail29Sm90TmaWarpSpecializedAdapterINS1I_15DefaultEpilogueISK_SL_SL_NS1H_6thread17LinearCombinationISK_Li1EffLNS1M_9ScaleType4KindE0ELNS_15FloatRoundStyleE2ESK_EENS1_15EpilogueDefaultEEEEEvvEEEEvNT_6ParamsE)
	.align		4
        /*000c*/ 	.word	index@(__assertfail)
	.align		4
        /*0010*/ 	.word	0x00000000
	.align		4
        /*0014*/ 	.word	0xfffffffe
	.align		4
        /*0018*/ 	.word	0x00000000
	.align		4
        /*001c*/ 	.word	0xfffffffd
	.align		4
        /*0020*/ 	.word	0x00000000
	.align		4
        /*0024*/ 	.word	0xfffffffc


//--------------------- .nv.constant4             --------------------------
	.section	.nv.constant4,"a",@progbits
	.align	8
	.align		8
.nv.constant4:
        /*0000*/ 	.dword	__assertfail
	.align		8
        /*0008*/ 	.dword	__unnamed_1
	.align		8
        /*0010*/ 	.dword	_ZN39_INTERNAL_4b08179e_4_k_cu_894074b2_31814cuda3std3__45__cpo5beginE
	.align		8
        /*0018*/ 	.dword	_ZN39_INTERNAL_4b08179e_4_k_cu_894074b2_31814cuda3std3__45__cpo3endE
	.align		8
        /*0020*/ 	.dword	_ZN39_INTERNAL_4b08179e_4_k_cu_894074b2_31814cuda3std3__45__cpo6cbeginE
	.align		8
        /*0028*/ 	.dword	_ZN39_INTERNAL_4b08179e_4_k_cu_894074b2_31814cuda3std3__45__cpo4cendE
	.align		8
        /*0030*/ 	.dword	_ZN39_INTERNAL_4b08179e_4_k_cu_894074b2_31814cuda3std3__441_GLOBAL__N__4b08179e_4_k_cu_894074b2_31816ignoreE
	.align		8
        /*0038*/ 	.dword	_ZN39_INTERNAL_4b08179e_4_k_cu_894074b2_31814cuda3std3__419piecewise_constructE
	.align		8
        /*0040*/ 	.dword	_ZN39_INTERNAL_4b08179e_4_k_cu_894074b2_31814cuda3std3__48in_placeE
	.align		8
        /*0048*/ 	.dword	_ZN39_INTERNAL_4b08179e_4_k_cu_894074b2_31814cuda3std6ranges3__45__cpo4swapE
	.align		8
        /*0050*/ 	.dword	_ZN39_INTERNAL_4b08179e_4_k_cu_894074b2_31814cuda3std6ranges3__45__cpo9iter_moveE
	.align		8
        /*0058*/ 	.dword	_ZN39_INTERNAL_4b08179e_4_k_cu_894074b2_31814cute7productE
	.align		8
        /*0060*/ 	.dword	_ZN39_INTERNAL_4b08179e_4_k_cu_894074b2_31814cute1_E
	.align		8
        /*0068*/ 	.dword	$str$22
	.align		8
        /*0070*/ 	.dword	$str$23


//--------------------- .text._ZN7cutlass13device_kernelINS_4gemm6kernel13GemmUniversalIN4cute5tupleIJiiiiEEENS1_10collective13CollectiveMmaINS1_34MainloopSm90TmaGmmaWarpSpecializedILi5ENS5_IJNS4_1CILi1EEENSA_ILi2EEESB_EEENS1_35KernelTmaWarpSpecializedCooperativeEEENS5_IJNSA_ILi128EEENSA_ILi64EEENSA_ILi32EEEEEENS_6half_tENS5_IJlSB_lEEESK_SL_NS4_8TiledMMAINS4_8MMA_AtomIJNS4_4SM904GMMA25MMA_64x64x16_F32F16F16_SSILNSP_5MajorE0ELSR_0ELNSP_7ScaleInE1ELSS_1EEEEEENS4_6LayoutINS5_IJSC_SB_SB_EEENS5_IJSB_NSA_ILi0EEESX_EEEEENS5_IJNS4_10UnderscoreES10_S10_EEEEENS4_23SM90_TMA_LOAD_MULTICASTENS4_14ComposedLayoutINS4_7SwizzleILi2ELi4ELi3EEENS4_18smem_ptr_flag_bitsILi16EEENSV_INS5_IJNSA_ILi8EEESI_EEENS5_IJSI_SB_EEEEEEEvNS4_8identityENS4_13SM90_TMA_LOADES1D_vS1E_EENS_8epilogue10collective6detail29Sm90TmaWarpSpecializedAdapterINS1I_15DefaultEpilogueISK_SL_SL_NS1H_6thread17LinearCombinationISK_Li1EffLNS1M_9ScaleType4KindE0ELNS_15FloatRoundStyleE2ESK_EENS1_15EpilogueDefaultEEEEEvvEEEEvNT_6ParamsE --------------------------
	.section	.text._ZN7cutlass13device_kernelINS_4gemm6kernel13GemmUniversalIN4cute5tupleIJiiiiEEENS1_10collective13CollectiveMmaINS1_34MainloopSm90TmaGmmaWarpSpecializedILi5ENS5_IJNS4_1CILi1EEENSA_ILi2EEESB_EEENS1_35KernelTmaWarpSpecializedCooperativeEEENS5_IJNSA_ILi128EEENSA_ILi64EEENSA_ILi32EEEEEENS_6half_tENS5_IJlSB_lEEESK_SL_NS4_8TiledMMAINS4_8MMA_AtomIJNS4_4SM904GMMA25MMA_64x64x16_F32F16F16_SSILNSP_5MajorE0ELSR_0ELNSP_7ScaleInE1ELSS_1EEEEEENS4_6LayoutINS5_IJSC_SB_SB_EEENS5_IJSB_NSA_ILi0EEESX_EEEEENS5_IJNS4_10UnderscoreES10_S10_EEEEENS4_23SM90_TMA_LOAD_MULTICASTENS4_14ComposedLayoutINS4_7SwizzleILi2ELi4ELi3EEENS4_18smem_ptr_flag_bitsILi16EEENSV_INS5_IJNSA_ILi8EEESI_EEENS5_IJSI_SB_EEEEEEEvNS4_8identityENS4_13SM90_TMA_LOADES1D_vS1E_EENS_8epilogue10collective6detail29Sm90TmaWarpSpecializedAdapterINS1I_15DefaultEpilogueISK_SL_SL_NS1H_6thread17LinearCombinationISK_Li1EffLNS1M_9ScaleType4KindE0ELNS_15FloatRoundStyleE2ESK_EENS1_15EpilogueDefaultEEEEEvvEEEEvNT_6ParamsE,"ax",@progbits
	.align	128
.text._ZN7cutlass13device_kernelINS_4gemm6kernel13GemmUniversalIN4cute5tupleIJiiiiEEENS1_10collective13CollectiveMmaINS1_34MainloopSm90TmaGmmaWarpSpecializedILi5ENS5_IJNS4_1CILi1EEENSA_ILi2EEESB_EEENS1_35KernelTmaWarpSpecializedCooperativeEEENS5_IJNSA_ILi128EEENSA_ILi64EEENSA_ILi32EEEEEENS_6half_tENS5_IJlSB_lEEESK_SL_NS4_8TiledMMAINS4_8MMA_AtomIJNS4_4SM904GMMA25MMA_64x64x16_F32F16F16_SSILNSP_5MajorE0ELSR_0ELNSP_7ScaleInE1ELSS_1EEEEEENS4_6LayoutINS5_IJSC_SB_SB_EEENS5_IJSB_NSA_ILi0EEESX_EEEEENS5_IJNS4_10UnderscoreES10_S10_EEEEENS4_23SM90_TMA_LOAD_MULTICASTENS4_14ComposedLayoutINS4_7SwizzleILi2ELi4ELi3EEENS4_18smem_ptr_flag_bitsILi16EEENSV_INS5_IJNSA_ILi8EEESI_EEENS5_IJSI_SB_EEEEEEEvNS4_8identityENS4_13SM90_TMA_LOADES1D_vS1E_EENS_8epilogue10collective6detail29Sm90TmaWarpSpecializedAdapterINS1I_15DefaultEpilogueISK_SL_SL_NS1H_6thread17LinearCombinationISK_Li1EffLNS1M_9ScaleType4KindE0ELNS_15FloatRoundStyleE2ESK_EENS1_15EpilogueDefaultEEEEEvvEEEEvNT_6ParamsE:
        .type           _ZN7cutlass13device_kernelINS_4gemm6kernel13GemmUniversalIN4cute5tupleIJiiiiEEENS1_10collective13CollectiveMmaINS1_34MainloopSm90TmaGmmaWarpSpecializedILi5ENS5_IJNS4_1CILi1EEENSA_ILi2EEESB_EEENS1_35KernelTmaWarpSpecializedCooperativeEEENS5_IJNSA_ILi128EEENSA_ILi64EEENSA_ILi32EEEEEENS_6half_tENS5_IJlSB_lEEESK_SL_NS4_8TiledMMAINS4_8MMA_AtomIJNS4_4SM904GMMA25MMA_64x64x16_F32F16F16_SSILNSP_5MajorE0ELSR_0ELNSP_7ScaleInE1ELSS_1EEEEEENS4_6LayoutINS5_IJSC_SB_SB_EEENS5_IJSB_NSA_ILi0EEESX_EEEEENS5_IJNS4_10UnderscoreES10_S10_EEEEENS4_23SM90_TMA_LOAD_MULTICASTENS4_14ComposedLayoutINS4_7SwizzleILi2ELi4ELi3EEENS4_18smem_ptr_flag_bitsILi16EEENSV_INS5_IJNSA_ILi8EEESI_EEENS5_IJSI_SB_EEEEEEEvNS4_8identityENS4_13SM90_TMA_LOADES1D_vS1E_EENS_8epilogue10collective6detail29Sm90TmaWarpSpecializedAdapterINS1I_15DefaultEpilogueISK_SL_SL_NS1H_6thread17LinearCombinationISK_Li1EffLNS1M_9ScaleType4KindE0ELNS_15FloatRoundStyleE2ESK_EENS1_15EpilogueDefaultEEEEEvvEEEEvNT_6ParamsE,@function
        .size           _ZN7cutlass13device_kernelINS_4gemm6kernel13GemmUniversalIN4cute5tupleIJiiiiEEENS1_10collective13CollectiveMmaINS1_34MainloopSm90TmaGmmaWarpSpecializedILi5ENS5_IJNS4_1CILi1EEENSA_ILi2EEESB_EEENS1_35KernelTmaWarpSpecializedCooperativeEEENS5_IJNSA_ILi128EEENSA_ILi64EEENSA_ILi32EEEEEENS_6half_tENS5_IJlSB_lEEESK_SL_NS4_8TiledMMAINS4_8MMA_AtomIJNS4_4SM904GMMA25MMA_64x64x16_F32F16F16_SSILNSP_5MajorE0ELSR_0ELNSP_7ScaleInE1ELSS_1EEEEEENS4_6LayoutINS5_IJSC_SB_SB_EEENS5_IJSB_NSA_ILi0EEESX_EEEEENS5_IJNS4_10UnderscoreES10_S10_EEEEENS4_23SM90_TMA_LOAD_MULTICASTENS4_14ComposedLayoutINS4_7SwizzleILi2ELi4ELi3EEENS4_18smem_ptr_flag_bitsILi16EEENSV_INS5_IJNSA_ILi8EEESI_EEENS5_IJSI_SB_EEEEEEEvNS4_8identityENS4_13SM90_TMA_LOADES1D_vS1E_EENS_8epilogue10collective6detail29Sm90TmaWarpSpecializedAdapterINS1I_15DefaultEpilogueISK_SL_SL_NS1H_6thread17LinearCombinationISK_Li1EffLNS1M_9ScaleType4KindE0ELNS_15FloatRoundStyleE2ESK_EENS1_15EpilogueDefaultEEEEEvvEEEEvNT_6ParamsE,(.L_x_137 - _ZN7cutlass13device_kernelINS_4gemm6kernel13GemmUniversalIN4cute5tupleIJiiiiEEENS1_10collective13CollectiveMmaINS1_34MainloopSm90TmaGmmaWarpSpecializedILi5ENS5_IJNS4_1CILi1EEENSA_ILi2EEESB_EEENS1_35KernelTmaWarpSpecializedCooperativeEEENS5_IJNSA_ILi128EEENSA_ILi64EEENSA_ILi32EEEEEENS_6half_tENS5_IJlSB_lEEESK_SL_NS4_8TiledMMAINS4_8MMA_AtomIJNS4_4SM904GMMA25MMA_64x64x16_F32F16F16_SSILNSP_5MajorE0ELSR_0ELNSP_7ScaleInE1ELSS_1EEEEEENS4_6LayoutINS5_IJSC_SB_SB_EEENS5_IJSB_NSA_ILi0EEESX_EEEEENS5_IJNS4_10UnderscoreES10_S10_EEEEENS4_23SM90_TMA_LOAD_MULTICASTENS4_14ComposedLayoutINS4_7SwizzleILi2ELi4ELi3EEENS4_18smem_ptr_flag_bitsILi16EEENSV_INS5_IJNSA_ILi8EEESI_EEENS5_IJSI_SB_EEEEEEEvNS4_8identityENS4_13SM90_TMA_LOADES1D_vS1E_EENS_8epilogue10collective6detail29Sm90TmaWarpSpecializedAdapterINS1I_15DefaultEpilogueISK_SL_SL_NS1H_6thread17LinearCombinationISK_Li1EffLNS1M_9ScaleType4KindE0ELNS_15FloatRoundStyleE2ESK_EENS1_15EpilogueDefaultEEEEEvvEEEEvNT_6ParamsE)
        .other          _ZN7cutlass13device_kernelINS_4gemm6kernel13GemmUniversalIN4cute5tupleIJiiiiEEENS1_10collective13CollectiveMmaINS1_34MainloopSm90TmaGmmaWarpSpecializedILi5ENS5_IJNS4_1CILi1EEENSA_ILi2EEESB_EEENS1_35KernelTmaWarpSpecializedCooperativeEEENS5_IJNSA_ILi128EEENSA_ILi64EEENSA_ILi32EEEEEENS_6half_tENS5_IJlSB_lEEESK_SL_NS4_8TiledMMAINS4_8MMA_AtomIJNS4_4SM904GMMA25MMA_64x64x16_F32F16F16_SSILNSP_5MajorE0ELSR_0ELNSP_7ScaleInE1ELSS_1EEEEEENS4_6LayoutINS5_IJSC_SB_SB_EEENS5_IJSB_NSA_ILi0EEESX_EEEEENS5_IJNS4_10UnderscoreES10_S10_EEEEENS4_23SM90_TMA_LOAD_MULTICASTENS4_14ComposedLayoutINS4_7SwizzleILi2ELi4ELi3EEENS4_18smem_ptr_flag_bitsILi16EEENSV_INS5_IJNSA_ILi8EEESI_EEENS5_IJSI_SB_EEEEEEEvNS4_8identityENS4_13SM90_TMA_LOADES1D_vS1E_EENS_8epilogue10collective6detail29Sm90TmaWarpSpecializedAdapterINS1I_15DefaultEpilogueISK_SL_SL_NS1H_6thread17LinearCombinationISK_Li1EffLNS1M_9ScaleType4KindE0ELNS_15FloatRoundStyleE2ESK_EENS1_15EpilogueDefaultEEEEEvvEEEEvNT_6ParamsE,@"STO_CUDA_ENTRY STV_DEFAULT"
_ZN7cutlass13device_kernelINS_4gemm6kernel13GemmUniversalIN4cute5tupleIJiiiiEEENS1_10collective13CollectiveMmaINS1_34MainloopSm90TmaGmmaWarpSpecializedILi5ENS5_IJNS4_1CILi1EEENSA_ILi2EEESB_EEENS1_35KernelTmaWarpSpecializedCooperativeEEENS5_IJNSA_ILi128EEENSA_ILi64EEENSA_ILi32EEEEEENS_6half_tENS5_IJlSB_lEEESK_SL_NS4_8TiledMMAINS4_8MMA_AtomIJNS4_4SM904GMMA25MMA_64x64x16_F32F16F16_SSILNSP_5MajorE0ELSR_0ELNSP_7ScaleInE1ELSS_1EEEEEENS4_6LayoutINS5_IJSC_SB_SB_EEENS5_IJSB_NSA_ILi0EEESX_EEEEENS5_IJNS4_10UnderscoreES10_S10_EEEEENS4_23SM90_TMA_LOAD_MULTICASTENS4_14ComposedLayoutINS4_7SwizzleILi2ELi4ELi3EEENS4_18smem_ptr_flag_bitsILi16EEENSV_INS5_IJNSA_ILi8EEESI_EEENS5_IJSI_SB_EEEEEEEvNS4_8identityENS4_13SM90_TMA_LOADES1D_vS1E_EENS_8epilogue10collective6detail29Sm90TmaWarpSpecializedAdapterINS1I_15DefaultEpilogueISK_SL_SL_NS1H_6thread17LinearCombinationISK_Li1EffLNS1M_9ScaleType4KindE0ELNS_15FloatRoundStyleE2ESK_EENS1_15EpilogueDefaultEEEEEvvEEEEvNT_6ParamsE:
[----:B------:R-:W0:Y:S01]  /*0000*/  LDC R1, c[0x0][0x28] ;  /* 0x00000a00ff017b82 */ /* 0x000e220000000800 */
[----:B------:R-:W1:Y:S01]  /*0010*/  S2R R18, SR_TID.X ;  /* 0x0000000000127919 */ /* 0x000e620000002100 */
[----:B------:R-:W-:Y:S01]  /*0020*/  ELECT P0, URZ, PT ;  /* 0x00000000003f782f */ /* 0x000fe20003800000 */
[----:B------:R-:W-:Y:S01]  /*0030*/  BSSY B0, `(.L_x_0) ;  /* 0x000000f000007945 */ /* 0x000fe20003800000 */
[--C-:B-1----:R-:W-:Y:S02]  /*0040*/  SHF.R.U32.HI R0, RZ, 0x5, R18.reuse ;  /* 0x00000005ff007819 */ /* 0x102fe40000011612 */
[----:B------:R-:W-:-:S03]  /*0050*/  SHF.R.U32.HI R3, RZ, 0x7, R18 ;  /* 0x00000007ff037819 */ /* 0x000fc60000011612 */
[----:B------:R-:W1:Y:S04]  /*0060*/  SHFL.IDX PT, R2, R0, RZ, 0x1f ;  /* 0x00001fff00027589 */ /* 0x000e6800000e0000 */
[----:B------:R2:W3:Y:S01]  /*0070*/  SHFL.IDX PT, R5, R3, RZ, 0x1f ;  /* 0x00001fff03057589 */ /* 0x0004e200000e0000 */
[----:B-1----:R-:W-:-:S13]  /*0080*/  ISETP.NE.OR P0, PT, R2, RZ, !P0 ;  /* 0x000000ff0200720c */ /* 0x002fda0004705670 */
[----:B0-23--:R-:W-:Y:S05]  /*0090*/  @P0 BRA `(.L_x_1) ;  /* 0x0000000000200947 */ /* 0x00dfea0003800000 */
[----:B------:R-:W-:Y:S02]  /*00a0*/  ULDC.64 UR4, c[0x0][0x198] ;  /* 0x0000660000047ab9 */ /* 0x000fe40000000a00 */
[----:B------:R-:W-:Y:S02]  /*00b0*/  UIADD3 UR6, UP0, UR4, 0xf0, URZ ;  /* 0x000000f004067890 */ /* 0x000fe4000ff1e03f */
[----:B------:R-:W-:Y:S02]  /*00c0*/  UIADD3 UR4, UP1, UR4, 0x1f0, URZ ;  /* 0x000001f004047890 */ /* 0x000fe4000ff3e03f */
[----:B------:R-:W-:Y:S02]  /*00d0*/  UIADD3.X UR7, URZ, UR5, URZ, UP0, !UPT ;  /* 0x000000053f077290 */ /* 0x000fe400087fe43f */
[----:B------:R-:W-:-:S07]  /*00e0*/  UIADD3.X UR5, URZ, UR5, URZ, UP1, !UPT ;  /* 0x000000053f057290 */ /* 0x000fce0008ffe43f */
[----:B------:R0:W-:Y:S02]  /*00f0*/  UTMACCTL.PF [UR6] ;  /* 0x00000000060079b9 */ /* 0x0001e40008040000 */
[----:B------:R0:W-:Y:S02]  /*0100*/  UTMACCTL.PF [UR4] ;  /* 0x00000000040079b9 */ /* 0x0001e40008040000 */
[----:B0-----:R-:W-:Y:S01]  /*0110*/  NOP ;  /* 0x0000000000007918 */ /* 0x001fe20000000000 */
.L_x_1:
[----:B------:R-:W-:Y:S05]  /*0120*/  BSYNC B0 ;  /* 0x0000000000007941 */ /* 0x000fea0003800000 */
.L_x_0:
[----:B------:R-:W0:Y:S02]  /*0130*/  SHFL.IDX PT, R3, R0, RZ, 0x1f ;  /* 0x00001fff00037589 */ /* 0x000e2400000e0000 */
[----:B0-----:R-:W-:-:S13]  /*0140*/  ISETP.NE.AND P0, PT, R3, RZ, PT ;  /* 0x000000ff0300720c */ /* 0x001fda0003f05270 */
[----:B------:R-:W-:Y:S05]  /*0150*/  @P0 BRA `(.L_x_2) ;  /* 0x0000000000600947 */ /* 0x000fea0003800000 */
[----:B------:R-:W0:Y:S01]  /*0160*/  S2UR UR8, SR_CgaCtaId ;  /* 0x00000000000879c3 */ /* 0x000e220000008800 */
[----:B------:R-:W-:Y:S01]  /*0170*/  UMOV UR4, 0x400 ;  /* 0x0000040000047882 */ /* 0x000fe20000000000 */
[----:B------:R-:W-:Y:S01]  /*0180*/  UMOV UR5, 0x1 ;  /* 0x0000000100057882 */ /* 0x000fe20000000000 */
[----:B------:R-:W-:Y:S01]  /*0190*/  UMOV UR6, 0x4 ;  /* 0x0000000400067882 */ /* 0x000fe20000000000 */
[----:B------:R-:W-:Y:S01]  /*01a0*/  ELECT P0, URZ, PT ;  /* 0x00000000003f782f */ /* 0x000fe20003800000 */
[----:B------:R-:W-:-:S04]  /*01b0*/  UIADD3 UR6, -UR6, 0x100000, URZ ;  /* 0x0010000006067890 */ /* 0x000fc8000fffe13f */
[----:B------:R-:W-:Y:S02]  /*01c0*/  USHF.L.U32 UR7, UR6, 0xb, URZ ;  /* 0x0000000b06077899 */ /* 0x000fe4000800063f */
[----:B------:R-:W-:Y:S02]  /*01d0*/  USHF.L.U32 UR6, UR6, 0x1, URZ ;  /* 0x0000000106067899 */ /* 0x000fe4000800063f */
[----:B0-----:R-:W-:Y:S02]  /*01e0*/  ULEA UR8, UR8, UR4, 0x18 ;  /* 0x0000000408087291 */ /* 0x001fe4000f8ec03f */
[----:B------:R-:W-:-:S04]  /*01f0*/  UIADD3 UR4, -UR5, 0x100000, URZ ;  /* 0x0010000005047890 */ /* 0x000fc8000fffe13f */
[----:B------:R-:W-:Y:S02]  /*0200*/  USHF.L.U32 UR5, UR4, 0xb, URZ ;  /* 0x0000000b04057899 */ /* 0x000fe4000800063f */
[----:B------:R-:W-:Y:S01]  /*0210*/  USHF.L.U32 UR4, UR4, 0x1, URZ ;  /* 0x0000000104047899 */ /* 0x000fe2000800063f */
[----:B------:R-:W0:Y:S11]  /*0220*/  FENCE.VIEW.ASYNC.S ;  /* 0x00000000000073c6 */ /* 0x000e360000000000 */
[----:B0-----:R0:W1:Y:S01]  /*0230*/  SYNCS.EXCH.64 URZ, [UR8], UR4 ;  /* 0x00000004083f75b2 */ /* 0x0010620008000100 */
[----:B------:R0:W2:Y:S01]  /*0240*/  SYNCS.EXCH.64 URZ, [UR8+0x28], UR6 ;  /* 0x00002806083f75b2 */ /* 0x0000a20008000100 */
[----:B------:R0:W3:Y:S01]  /*0250*/  SYNCS.EXCH.64 URZ, [UR8+0x8], UR4 ;  /* 0x00000804083f75b2 */ /* 0x0000e20008000100 */
[----:B------:R0:W4:Y:S01]  /*0260*/  SYNCS.EXCH.64 URZ, [UR8+0x30], UR6 ;  /* 0x00003006083f75b2 */ /* 0x0001220008000100 */
[----:B------:R0:W0:Y:S01]  /*0270*/  SYNCS.EXCH.64 URZ, [UR8+0x10], UR4 ;  /* 0x00001004083f75b2 */ /* 0x0000220008000100 */
[----:B------:R0:W0:Y:S01]  /*0280*/  SYNCS.EXCH.64 URZ, [UR8+0x38], UR6 ;  /* 0x00003806083f75b2 */ /* 0x0000220008000100 */
[----:B------:R0:W0:Y:S01]  /*0290*/  SYNCS.EXCH.64 URZ, [UR8+0x18], UR4 ;  /* 0x00001804083f75b2 */ /* 0x0000220008000100 */
[----:B------:R0:W0:Y:S01]  /*02a0*/  SYNCS.EXCH.64 URZ, [UR8+0x40], UR6 ;  /* 0x00004006083f75b2 */ /* 0x0000220008000100 */
[----:B------:R0:W0:Y:S01]  /*02b0*/  SYNCS.EXCH.64 URZ, [UR8+0x20], UR4 ;  /* 0x00002004083f75b2 */ /* 0x0000220008000100 */
[----:B------:R0:W0:Y:S01]  /*02c0*/  SYNCS.EXCH.64 URZ, [UR8+0x48], UR6 ;  /* 0x00004806083f75b2 */ /* 0x0000220008000100 */
[----:B------:R-:W-:Y:S01]  /*02d0*/  NOP ;  /* 0x0000000000007918 */ /* 0x000fe20000000000 */
.L_x_2:
[----:B------:R-:W5:Y:S01]  /*02e0*/  SHFL.IDX PT, R0, R0, RZ, 0x1f ;  /* 0x00001fff00007589 */ /* 0x000f6200000e0000 */
[----:B------:R-:W-:Y:S01]  /*02f0*/  SHF.R.S32.HI R7, RZ, 0x1f, R18 ;  /* 0x0000001fff077819 */ /* 0x000fe20000011412 */
[----:B0-----:R-:W0:Y:S01]  /*0300*/  S2UR UR8, SR_CTAID.X ;  /* 0x00000000000879c3 */ /* 0x001e220000002500 */
[----:B------:R-:W-:Y:S01]  /*0310*/  ELECT P0, URZ, PT ;  /* 0x00000000003f782f */ /* 0x000fe20003800000 */
[----:B------:R-:W1:Y:S01]  /*0320*/  S2R R4, SR_CTAID.Y ;  /* 0x0000000000047919 */ /* 0x000e620000002600 */
[----:B------:R-:W-:Y:S01]  /*0330*/  LEA.HI R7, R7, R18, RZ, 0x7 ;  /* 0x0000001207077211 */ /* 0x000fe200078f38ff */
[----:B------:R-:W-:Y:S01]  /*0340*/  ULDC UR4, c[0x0][0x154] ;  /* 0x0000550000047ab9 */ /* 0x000fe20000000800 */
[----:B------:R-:W-:Y:S01]  /*0350*/  SHF.R.S32.HI R8, RZ, 0x1f, R3 ;  /* 0x0000001fff087819 */ /* 0x000fe20000011403 */
[----:B------:R-:W-:Y:S01]  /*0360*/  NOP ;  /* 0x0000000000007918 */ /* 0x000fe20000000000 */
[----:B------:R-:W-:Y:S01]  /*0370*/  LOP3.LUT R7, R7, 0xffffff80, RZ, 0xc0, !PT ;  /* 0xffffff8007077812 */ /* 0x000fe200078ec0ff */
[----:B------:R-:W2:Y:S01]  /*0380*/  LDC R12, c[0x0][0x140] ;  /* 0x00005000ff0c7b82 */ /* 0x000ea20000000800 */
[----:B------:R-:W-:Y:S01]  /*0390*/  LEA.HI R8, R8, R3, RZ, 0x2 ;  /* 0x0000000308087211 */ /* 0x000fe200078f10ff */
[----:B------:R-:W-:-:S02]  /*03a0*/  NOP ;  /* 0x0000000000007918 */ /* 0x000fc40000000000 */
[----:B------:R-:W-:Y:S01]  /*03b0*/  IMAD.IADD R6, R18, 0x1, -R7 ;  /* 0x0000000112067824 */ /* 0x000fe200078e0a07 */
[----:B------:R-:W-:-:S03]  /*03c0*/  LOP3.LUT R8, R8, 0x3ffffffc, RZ, 0xc0, !PT ;  /* 0x3ffffffc08087812 */ /* 0x000fc600078ec0ff */
[----:B------:R-:W3:Y:S01]  /*03d0*/  LDC R10, c[0x0][0x144] ;  /* 0x00005100ff0a7b82 */ /* 0x000ee20000000800 */
[----:B------:R-:W-:Y:S02]  /*03e0*/  SHF.R.S32.HI R7, RZ, 0x1f, R6 ;  /* 0x0000001fff077819 */ /* 0x000fe40000011406 */
[----:B------:R-:W-:Y:S02]  /*03f0*/  LOP3.LUT P2, RZ, R6, 0x7, RZ, 0xc0, !PT ;  /* 0x0000000706ff7812 */ /* 0x000fe4000784c0ff */
[----:B------:R-:W-:Y:S01]  /*0400*/  LEA.HI R7, R7, R6, RZ, 0x3 ;  /* 0x0000000607077211 */ /* 0x000fe200078f18ff */
[----:B------:R-:W-:Y:S01]  /*0410*/  VIADD R6, R5, 0xffffffff ;  /* 0xffffffff05067836 */ /* 0x000fe20000000000 */
[----:B-----5:R-:W-:Y:S02]  /*0420*/  ISETP.NE.OR P0, PT, R0, RZ, !P0 ;  /* 0x000000ff0000720c */ /* 0x020fe40004705670 */
[--C-:B------:R-:W-:Y:S02]  /*0430*/  SHF.R.S32.HI R0, RZ, 0x3, R7.reuse ;  /* 0x00000003ff007819 */ /* 0x100fe40000011407 */
[----:B------:R-:W-:-:S02]  /*0440*/  SHF.R.S32.HI R7, RZ, 0x1f, R7 ;  /* 0x0000001fff077819 */ /* 0x000fc40000011407 */
[----:B------:R-:W-:Y:S02]  /*0450*/  ISETP.GE.U32.AND P5, PT, R6, 0x2, PT ;  /* 0x000000020600780c */ /* 0x000fe40003fa6070 */
[----:B------:R-:W-:Y:S02]  /*0460*/  LEA.HI R7, R7, R0, RZ, 0x2 ;  /* 0x0000000007077211 */ /* 0x000fe400078f10ff */
[----:B--2---:R-:W-:Y:S02]  /*0470*/  ISETP.EQ.U32.AND P3, PT, R12, 0x1, PT ;  /* 0x000000010c00780c */ /* 0x004fe40003f62070 */
[----:B-1----:R-:W-:Y:S01]  /*0480*/  I2FP.F32.U32 R9, R4 ;  /* 0x0000000400097245 */ /* 0x002fe20000201000 */
[----:B------:R-:W-:Y:S01]  /*0490*/  VOTEU.ALL UP0, P0 ;  /* 0x00000000003f7886 */ /* 0x000fe20000000000 */
[----:B------:R-:W-:Y:S01]  /*04a0*/  LOP3.LUT R7, R7, 0xfffffffc, RZ, 0xc0, !PT ;  /* 0xfffffffc07077812 */ /* 0x000fe200078ec0ff */
[----:B------:R-:W-:Y:S02]  /*04b0*/  VOTEU.ALL UP1, P0 ;  /* 0x00000000003f7886 */ /* 0x000fe40000020000 */
[----:B------:R-:W-:Y:S01]  /*04c0*/  FMUL R11, R9, UR4 ;  /* 0x00000004090b7c20 */ /* 0x000fe20008400000 */
[----:B------:R-:W-:Y:S01]  /*04d0*/  IMAD.IADD R9, R3, 0x1, -R8 ;  /* 0x0000000103097824 */ /* 0x000fe200078e0a08 */
[----:B0-----:R-:W-:Y:S01]  /*04e0*/  I2FP.F32.U32 R8, UR8 ;  /* 0x0000000800087c45 */ /* 0x001fe20008201000 */
[----:B------:R-:W-:Y:S01]  /*04f0*/  IMAD.IADD R0, R0, 0x1, -R7 ;  /* 0x0000000100007824 */ /* 0x000fe200078e0a07 */
[----:B------:R-:W0:Y:S01]  /*0500*/  @!UP0 S2UR UR7, SR_CgaCtaId ;  /* 0x00000000000789c3 */ /* 0x000e220000008800 */
[----:B------:R-:W-:Y:S01]  /*0510*/  ULDC UR4, c[0x0][0x150] ;  /* 0x0000540000047ab9 */ /* 0x000fe20000000800 */
[----:B------:R-:W1:Y:S01]  /*0520*/  F2I.U32.TRUNC.NTZ R11, R11 ;  /* 0x0000000b000b7305 */ /* 0x000e62000020f000 */
[----:B------:R-:W-:Y:S01]  /*0530*/  FMUL R8, R8, UR4 ;  /* 0x0000000408087c20 */ /* 0x000fe20008400000 */
[----:B------:R-:W-:Y:S01]  /*0540*/  SHF.R.S32.HI R3, RZ, 0x1f, R2 ;  /* 0x0000001fff037819 */ /* 0x000fe20000011402 */
[----:B------:R-:W-:Y:S01]  /*0550*/  IMAD R9, R9, 0x4, R0 ;  /* 0x0000000409097824 */ /* 0x000fe200078e0200 */
[----:B------:R-:W-:Y:S01]  /*0560*/  UMOV UR4, 0x20 ;  /* 0x0000002000047882 */ /* 0x000fe20000000000 */
[----:B------:R-:W-:Y:S01]  /*0570*/  @!UP0 UMOV UR6, 0x400 ;  /* 0x0000040000068882 */ /* 0x000fe20000000000 */
[----:B------:R-:W2:Y:S01]  /*0580*/  LDC R7, c[0x0][0x148] ;  /* 0x00005200ff077b82 */ /* 0x000ea20000000800 */
[----:B------:R-:W-:Y:S01]  /*0590*/  LEA.HI R3, R3, R2, RZ, 0x2 ;  /* 0x0000000203037211 */ /* 0x000fe200078f10ff */
[----:B------:R-:W5:Y:S01]  /*05a0*/  F2I.U32.TRUNC.NTZ R8, R8 ;  /* 0x0000000800087305 */ /* 0x000f62000020f000 */
[----:B------:R-:W-:Y:S01]  /*05b0*/  IMAD.SHL.U32 R22, R9, 0x4, RZ ;  /* 0x0000000409167824 */ /* 0x000fe200078e00ff */
[----:B------:R-:W-:-:S04]  /*05c0*/  @!UP0 UIADD3 UR4, -UR4, 0x100000, URZ ;  /* 0x0010000004048890 */ /* 0x000fc8000fffe13f */
[----:B------:R-:W-:Y:S02]  /*05d0*/  @!UP0 USHF.L.U32 UR5, UR4, 0xb, URZ ;  /* 0x0000000b04058899 */ /* 0x000fe4000800063f */
[----:B------:R-:W-:Y:S01]  /*05e0*/  @!UP0 USHF.L.U32 UR4, UR4, 0x1, URZ ;  /* 0x0000000104048899 */ /* 0x000fe2000800063f */
[----:B------:R-:W-:Y:S02]  /*05f0*/  LOP3.LUT R3, R3, 0xfffffffc, RZ, 0xc0, !PT ;  /* 0xfffffffc03037812 */ /* 0x000fe400078ec0ff */
[----:B------:R-:W-:Y:S01]  /*0600*/  LOP3.LUT R22, R9, 0xc, R22, 0x78, !PT ;  /* 0x0000000c09167812 */ /* 0x000fe200078e7816 */
[----:B-1----:R-:W-:Y:S02]  /*0610*/  IMAD.MOV R21, RZ, RZ, -R11 ;  /* 0x000000ffff157224 */ /* 0x002fe400078e0a0b */
[----:B------:R-:W-:Y:S01]  /*0620*/  IMAD.IADD R0, R2, 0x1, -R3 ;  /* 0x0000000102007824 */ /* 0x000fe200078e0a03 */
[----:B0-----:R-:W-:Y:S01]  /*0630*/  @!UP0 ULEA UR6, UR7, UR6, 0x18 ;  /* 0x0000000607068291 */ /* 0x001fe2000f8ec03f */
[----:B-----5:R-:W-:-:S03]  /*0640*/  IMAD.MOV R3, RZ, RZ, -R8 ;  /* 0x000000ffff037224 */ /* 0x020fc600078e0a08 */
[----:B------:R-:W-:Y:S01]  /*0650*/  ISETP.NE.AND P1, PT, R0, 0x3, PT ;  /* 0x000000030000780c */ /* 0x000fe20003f25270 */
[----:B------:R-:W-:Y:S01]  /*0660*/  VOTEU.ALL UP0, P0 ;  /* 0x00000000003f7886 */ /* 0x000fe20000000000 */
[----:B------:R-:W-:Y:S01]  /*0670*/  ISETP.LT.U32.AND P0, PT, R22, 0x2, !P2 ;  /* 0x000000021600780c */ /* 0x000fe20005701070 */
[----:B---3--:R-:W-:Y:S01]  /*0680*/  IMAD R3, R10, R3, UR8 ;  /* 0x000000080a037e24 */ /* 0x008fe2000f8e0203 */
[----:B------:R-:W-:Y:S01]  /*0690*/  ISETP.EQ.OR P1, PT, R0, RZ, !P1 ;  /* 0x000000ff0000720c */ /* 0x000fe20004f22670 */
[----:B--2---:R-:W-:Y:S01]  /*06a0*/  IMAD R9, R7, R21, R4 ;  /* 0x0000001507097224 */ /* 0x004fe200078e0204 */
[C---:B------:R-:W-:Y:S02]  /*06b0*/  ISETP.NE.AND P2, PT, R5.reuse, RZ, PT ;  /* 0x000000ff0500720c */ /* 0x040fe40003f45270 */
[----:B------:R-:W-:Y:S01]  /*06c0*/  ISETP.EQ.AND P1, PT, R5, RZ, P1 ;  /* 0x000000ff0500720c */ /* 0x000fe20000f22270 */
[----:B------:R-:W0:Y:S02]  /*06d0*/  FENCE.VIEW.ASYNC.S ;  /* 0x00000000000073c6 */ /* 0x000e240000000000 */
[----:B0-----:R0:W1:Y:S01]  /*06e0*/  @!UP0 SYNCS.EXCH.64 URZ, [UR6+0x60], UR4 ;  /* 0x00006004063f85b2 */ /* 0x0010620008000100 */
[----:B------:R-:W-:-:S02]  /*06f0*/  ISETP.NE.AND P4, PT, R9, R22, PT ;  /* 0x000000160900720c */ /* 0x000fc40003f85270 */
[----:B------:R-:W-:Y:S02]  /*0700*/  SEL R19, RZ, 0x1, !P1 ;  /* 0x00000001ff137807 */ /* 0x000fe40004800000 */
[----:B------:R-:W-:Y:S02]  /*0710*/  ISETP.EQ.OR P4, PT, R3, RZ, !P4 ;  /* 0x000000ff0300720c */ /* 0x000fe40006782670 */
[----:B------:R-:W-:Y:S02]  /*0720*/  SEL R19, R19, 0x2, P5 ;  /* 0x0000000213137807 */ /* 0x000fe40002800000 */
[----:B------:R-:W-:-:S04]  /*0730*/  PLOP3.LUT P0, PT, P0, P4, PT, 0x80, 0x0 ;  /* 0x000000000000781c */ /* 0x000fc80000709070 */
[----:B------:R-:W-:Y:S01]  /*0740*/  P2R R58, PR, RZ, 0x1 ;  /* 0x00000001ff3a7803 */ /* 0x000fe20000000000 */
[----:B------:R0:W2:Y:S01]  /*0750*/  @!UP1 SYNCS.EXCH.64 URZ, [UR6+0x68], UR4 ;  /* 0x00006804063f95b2 */ /* 0x0000a20008000100 */
[----:B------:R-:W-:Y:S01]  /*0760*/  NOP ;  /* 0x0000000000007918 */ /* 0x000fe20000000000 */
[----:B------:R-:W-:Y:S06]  /*0770*/  @!P3 BRA `(.L_x_3) ;  /* 0x000000000008b947 */ /* 0x000fec0003800000 */
[----:B-12-4-:R-:W-:Y:S01]  /*0780*/  UCGABAR_ARV ;  /* 0x00000000000079c7 */ /* 0x016fe20008000000 */
[----:B------:R-:W-:Y:S05]  /*0790*/  BRA `(.L_x_4) ;  /* 0x0000000000047947 */ /* 0x000fea0003800000 */
.L_x_3:
[----:B-12-4-:R-:W-:Y:S01]  /*07a0*/  NOP ;  /* 0x0000000000007918 */ /* 0x016fe20000000000 */
.L_x_4:
[----:B------:R-:W1:Y:S01]  /*07b0*/  LDC R2, c[0x0][0x65c] ;  /* 0x00019700ff027b82 */ /* 0x000e620000000800 */
[----:B------:R-:W-:Y:S02]  /*07c0*/  IMAD.U32 R8, RZ, RZ, UR8 ;  /* 0x00000008ff087e24 */ /* 0x000fe4000f8e00ff */
[----:B------:R-:W-:Y:S01]  /*07d0*/  IMAD.MOV.U32 R9, RZ, RZ, RZ ;  /* 0x000000ffff097224 */ /* 0x000fe200078e00ff */
[----:B-1----:R-:W-:-:S04]  /*07e0*/  ISETP.NE.AND P1, PT, R2, 0x1, PT ;  /* 0x000000010200780c */ /* 0x002fc80003f25270 */
[----:B------:R-:W-:-:S09]  /*07f0*/  P2R R5, PR, RZ, 0x2 ;  /* 0x00000002ff057803 */ /* 0x000fd20000000000 */
[----:B------:R-:W1:Y:S01]  /*0800*/  @P1 LDC R17, c[0x0][0x10] ;  /* 0x00000400ff111b82 */ /* 0x000e620000000800 */
[----:B------:R-:W-:Y:S02]  /*0810*/  @P1 IMAD.MOV.U32 R5, RZ, RZ, RZ ;  /* 0x000000ffff051224 */ /* 0x000fe400078e00ff */
[----:B------:R-:W-:-:S05]  /*0820*/  @P1 IMAD.MOV.U32 R13, RZ, RZ, RZ ;  /* 0x000000ffff0d1224 */ /* 0x000fca00078e00ff */
[----:B------:R-:W2:Y:S01]  /*0830*/  @!P1 LDC R11, c[0x0][0xc] ;  /* 0x00000300ff0b9b82 */ /* 0x000ea20000000800 */
[----:B-1----:R-:W-:-:S04]  /*0840*/  @P1 IMAD.WIDE.U32 R16, R17, UR8, R4 ;  /* 0x0000000811101c25 */ /* 0x002fc8000f8e0004 */
[----:B------:R-:W-:Y:S02]  /*0850*/  @P1 IMAD.IADD R17, R17, 0x1, R13 ;  /* 0x0000000111111824 */ /* 0x000fe400078e020d */
[----:B--2---:R-:W-:-:S04]  /*0860*/  @!P1 IMAD.WIDE.U32 R8, R4, R11, R8 ;  /* 0x0000000b04089225 */ /* 0x004fc800078e0008 */
[----:B------:R-:W-:Y:S02]  /*0870*/  @!P1 IMAD.MOV.U32 R16, RZ, RZ, R8 ;  /* 0x000000ffff109224 */ /* 0x000fe400078e0008 */
[----:B------:R-:W-:Y:S01]  /*0880*/  @!P1 IMAD.MOV.U32 R17, RZ, RZ, R9 ;  /* 0x000000ffff119224 */ /* 0x000fe200078e0009 */
[----:B------:R-:W-:Y:S06]  /*0890*/  @!P3 BRA `(.L_x_5) ;  /* 0x00000000000cb947 */ /* 0x000fec0003800000 */
[----:B------:R-:W-:Y:S01]  /*08a0*/  UCGABAR_WAIT ;  /* 0x0000000000007dc7 */ /* 0x000fe20008000000 */
[----:B------:R-:W-:Y:S01]  /*08b0*/  CCTL.IVALL ;  /* 0x00000000ff00798f */ /* 0x000fe20002000000 */
[----:B------:R-:W-:Y:S05]  /*08c0*/  BRA `(.L_x_6) ;  /* 0x0000000000047947 */ /* 0x000fea0003800000 */
.L_x_5:
[----:B------:R-:W-:Y:S06]  /*08d0*/  BAR.SYNC.DEFER_BLOCKING 0x0 ;  /* 0x0000000000007b1d */ /* 0x000fec0000010000 */
.L_x_6:
[----:B------:R-:W-:Y:S05]  /*08e0*/  @!P2 BRA `(.L_x_7) ;  /* 0x0000003c0084a947 */ /* 0x000fea0003800000 */
[----:B------:R-:W-:-:S13]  /*08f0*/  ISETP.GT.U32.AND P0, PT, R6, 0x1, PT ;  /* 0x000000010600780c */ /* 0x000fda0003f04070 */
[----:B0-----:R-:W-:Y:S05]  /*0900*/  @P0 EXIT ;  /* 0x000000000000094d */ /* 0x001fea0003800000 */
[----:B------:R-:W-:Y:S01]  /*0910*/  ULDC.64 UR4, c[0x0][0x650] ;  /* 0x0001940000047ab9 */ /* 0x000fe20000000a00 */
[----:B------:R-:W-:Y:S01]  /*0920*/  PRMT R0, RZ, 0x7610, R0 ;  /* 0x00007610ff007816 */ /* 0x000fe20000000000 */
[----:B------:R-:W-:Y:S01]  /*0930*/  IMAD.MOV.U32 R60, RZ, RZ, -0x1 ;  /* 0xffffffffff3c7424 */ /* 0x000fe200078e00ff */
[----:B------:R-:W-:Y:S01]  /*0940*/  ISETP.GE.U32.AND P0, PT, R16, UR4, PT ;  /* 0x0000000410007c0c */ /* 0x000fe2000bf06070 */
[----:B------:R-:W-:Y:S02]  /*0950*/  IMAD.MOV.U32 R61, RZ, RZ, -0x1 ;  /* 0xffffffffff3d7424 */ /* 0x000fe400078e00ff */
[----:B------:R-:W-:Y:S01]  /*0960*/  IMAD.MOV.U32 R57, RZ, RZ, -0x1 ;  /* 0xffffffffff397424 */ /* 0x000fe200078e00ff */
[----:B------:R-:W-:-:S13]  /*0970*/  ISETP.GE.U32.AND.EX P0, PT, R17, UR5, PT, P0 ;  /* 0x0000000511007c0c */ /* 0x000fda000bf06100 */
[----:B------:R-:W-:Y:S05]  /*0980*/  @P0 BRA `(.L_x_8) ;  /* 0x0000000400280947 */ /* 0x000fea0003800000 */
[----:B------:R-:W0:Y:S01]  /*0990*/  LDC.64 R24, c[0x0][0x628] ;  /* 0x00018a00ff187b82 */ /* 0x000e220000000a00 */
[----:B------:R-:W-:Y:S02]  /*09a0*/  IMAD.MOV.U32 R8, RZ, RZ, R16 ;  /* 0x000000ffff087224 */ /* 0x000fe400078e0010 */
[----:B------:R-:W-:-:S05]  /*09b0*/  IMAD.MOV.U32 R9, RZ, RZ, R17 ;  /* 0x000000ffff097224 */ /* 0x000fca00078e0011 */
[----:B------:R-:W1:Y:S08]  /*09c0*/  LDC R0, c[0x0][0x630] ;  /* 0x00018c00ff007b82 */ /* 0x000e700000000800 */
[----:B------:R-:W2:Y:S01]  /*09d0*/  LDC.64 R26, c[0x0][0x620] ;  /* 0x00018800ff1a7b82 */ /* 0x000ea20000000a00 */
[----:B0-----:R-:W-:-:S04]  /*09e0*/  ISETP.NE.U32.AND P0, PT, R24, RZ, PT ;  /* 0x000000ff1800720c */ /* 0x001fc80003f05070 */
[----:B------:R-:W-:-:S13]  /*09f0*/  ISETP.NE.AND.EX P0, PT, R25, RZ, PT, P0 ;  /* 0x000000ff1900720c */ /* 0x000fda0003f05300 */
[----:B-12---:R-:W-:Y:S05]  /*0a00*/  @!P0 BRA `(.L_x_9) ;  /* 0x0000000000288947 */ /* 0x006fea0003800000 */
[----:B------:R-:W0:Y:S02]  /*0a10*/  LDC R13, c[0x0][0x634] ;  /* 0x00018d00ff0d7b82 */ /* 0x000e240000000800 */
[----:B0-----:R-:W-:-:S05]  /*0a20*/  IADD3 R13, P0, R16, R13, RZ ;  /* 0x0000000d100d7210 */ /* 0x001fca0007f1e0ff */
[----:B------:R-:W-:-:S04]  /*0a30*/  IMAD.X R15, RZ, RZ, R17, P0 ;  /* 0x000000ffff0f7224 */ /* 0x000fc800000e0611 */
[----:B------:R-:W-:-:S04]  /*0a40*/  IMAD.WIDE.U32 R8, R15, R24, RZ ;  /* 0x000000180f087225 */ /* 0x000fc800078e00ff */
[----:B------:R-:W-:-:S04]  /*0a50*/  IMAD.WIDE.U32 R10, P0, R13, R25, R8 ;  /* 0x000000190d0a7225 */ /* 0x000fc80007800008 */
[----:B------:R-:W-:-:S04]  /*0a60*/  IMAD.WIDE.U32 R8, R13, R24, RZ ;  /* 0x000000180d087225 */ /* 0x000fc800078e00ff */
[----:B------:R-:W-:Y:S01]  /*0a70*/  IMAD.X R13, RZ, RZ, RZ, P0 ;  /* 0x000000ffff0d7224 */ /* 0x000fe200000e06ff */
[----:B------:R-:W-:Y:S01]  /*0a80*/  IADD3 RZ, P0, R9, R10, RZ ;  /* 0x0000000a09ff7210 */ /* 0x000fe20007f1e0ff */
[----:B------:R-:W-:-:S04]  /*0a90*/  IMAD.MOV.U32 R12, RZ, RZ, R11 ;  /* 0x000000ffff0c7224 */ /* 0x000fc800078e000b */
[----:B------:R-:W-:-:S08]  /*0aa0*/  IMAD.WIDE.U32.X R8, R15, R25, R12, P0 ;  /* 0x000000190f087225 */ /* 0x000fd000000e040c */
.L_x_9:
[----:B------:R-:W0:Y:S01]  /*0ab0*/  LDC.64 R24, c[0x0][0x640] ;  /* 0x00019000ff187b82 */ /* 0x000e220000000a00 */
[-CC-:B------:R-:W-:Y:S01]  /*0ac0*/  SHF.R.U64 R57, R8, R0.reuse, R9.reuse ;  /* 0x0000000008397219 */ /* 0x180fe20000001209 */
[----:B------:R-:W-:Y:S01]  /*0ad0*/  IMAD R28, R7, R21, R4 ;  /* 0x00000015071c7224 */ /* 0x000fe200078e0204 */
[----:B------:R-:W-:Y:S01]  /*0ae0*/  SHF.R.U32.HI R0, RZ, R0, R9 ;  /* 0x00000000ff007219 */ /* 0x000fe20000011609 */
[----:B------:R-:W-:Y:S01]  /*0af0*/  IMAD.MOV.U32 R21, RZ, RZ, 0x1 ;  /* 0x00000001ff157424 */ /* 0x000fe200078e00ff */
[----:B------:R-:W-:-:S03]  /*0b00*/  IADD3 R5, P0, RZ, -R57, RZ ;  /* 0x80000039ff057210 */ /* 0x000fc60007f1e0ff */
[----:B------:R-:W1:Y:S02]  /*0b10*/  LDC R6, c[0x0][0x618] ;  /* 0x00018600ff067b82 */ /* 0x000e640000000800 */
[----:B------:R-:W-:-:S04]  /*0b20*/  IMAD.X R9, RZ, RZ, ~R0, P0 ;  /* 0x000000ffff097224 */ /* 0x000fc800000e0e00 */
[-C--:B------:R-:W-:Y:S02]  /*0b30*/  IMAD R0, R9, R26.reuse, RZ ;  /* 0x0000001a09007224 */ /* 0x080fe400078e02ff */
[----:B------:R-:W2:Y:S01]  /*0b40*/  LDC R11, c[0x0][0x608] ;  /* 0x00018200ff0b7b82 */ /* 0x000ea20000000800 */
[----:B------:R-:W-:-:S04]  /*0b50*/  IMAD.WIDE.U32 R8, R5, R26, R16 ;  /* 0x0000001a05087225 */ /* 0x000fc800078e0010 */
[----:B------:R-:W-:-:S03]  /*0b60*/  IMAD R5, R5, R27, R0 ;  /* 0x0000001b05057224 */ /* 0x000fc600078e0200 */
[----:B------:R-:W3:Y:S01]  /*0b70*/  LDC R12, c[0x0][0x658] ;  /* 0x00019600ff0c7b82 */ /* 0x000ee20000000800 */
[----:B0-----:R-:W-:Y:S01]  /*0b80*/  ISETP.NE.U32.AND P0, PT, R24, RZ, PT ;  /* 0x000000ff1800720c */ /* 0x001fe20003f05070 */
[----:B------:R-:W-:Y:S02]  /*0b90*/  IMAD.IADD R5, R9, 0x1, R5 ;  /* 0x0000000109057824 */ /* 0x000fe400078e0205 */
[----:B------:R-:W-:Y:S01]  /*0ba0*/  IMAD.MOV.U32 R9, RZ, RZ, -0x1 ;  /* 0xffffffffff097424 */ /* 0x000fe200078e00ff */
[----:B------:R-:W-:-:S03]  /*0bb0*/  ISETP.NE.AND.EX P0, PT, R25, RZ, PT, P0 ;  /* 0x000000ff1900720c */ /* 0x000fc60003f05300 */
[----:B------:R-:W0:Y:S01]  /*0bc0*/  LDC R15, c[0x0][0x600] ;  /* 0x00018000ff0f7b82 */ /* 0x000e220000000800 */
[-CC-:B-1----:R-:W-:Y:S02]  /*0bd0*/  SHF.R.U64 R13, R8, R6.reuse, R5.reuse ;  /* 0x00000006080d7219 */ /* 0x182fe40000001205 */
[----:B------:R-:W-:-:S05]  /*0be0*/  SHF.R.U32.HI R0, RZ, R6, R5 ;  /* 0x00000006ff007219 */ /* 0x000fca0000011605 */
[----:B------:R-:W1:Y:S01]  /*0bf0*/  LDC R14, c[0x0][0x648] ;  /* 0x00019200ff0e7b82 */ /* 0x000e620000000800 */
[-CC-:B--2---:R-:W-:Y:S02]  /*0c00*/  SHF.R.U64 R27, R13, R11.reuse, R0.reuse ;  /* 0x0000000b0d1b7219 */ /* 0x184fe40000001200 */
[----:B------:R-:W-:-:S05]  /*0c10*/  SHF.R.U32.HI R5, RZ, R11, R0 ;  /* 0x0000000bff057219 */ /* 0x000fca0000011600 */
[----:B------:R-:W2:Y:S01]  /*0c20*/  LDC R20, c[0x0][0x638] ;  /* 0x00018e00ff147b82 */ /* 0x000ea20000000800 */
[-CC-:B---3--:R-:W-:Y:S02]  /*0c30*/  SHF.R.U64 R26, R27, R12.reuse, R5.reuse ;  /* 0x0000000c1b1a7219 */ /* 0x188fe40000001205 */
[-C--:B------:R-:W-:Y:S02]  /*0c40*/  SHF.L.U32 R0, R9, R12.reuse, RZ ;  /* 0x0000000c09007219 */ /* 0x080fe400000006ff */
[----:B------:R-:W-:Y:S01]  /*0c50*/  SHF.R.U32.HI R5, RZ, R12, R5 ;  /* 0x0000000cff057219 */ /* 0x000fe20000011605 */
[----:B------:R-:W-:Y:S01]  /*0c60*/  IMAD.MOV.U32 R4, RZ, RZ, R26 ;  /* 0x000000ffff047224 */ /* 0x000fe200078e001a */
[----:B------:R-:W-:Y:S01]  /*0c70*/  LOP3.LUT R10, RZ, R0, RZ, 0x33, !PT ;  /* 0x00000000ff0a7212 */ /* 0x000fe200078e33ff */
[----:B------:R-:W3:Y:S01]  /*0c80*/  LDC R23, c[0x0][0x610] ;  /* 0x00018400ff177b82 */ /* 0x000ee20000000800 */
[----:B------:R-:W-:Y:S05]  /*0c90*/  @!P0 BRA `(.L_x_10) ;  /* 0x0000000000288947 */ /* 0x000fea0003800000 */
[----:B------:R-:W4:Y:S02]  /*0ca0*/  LDC R9, c[0x0][0x64c] ;  /* 0x00019300ff097b82 */ /* 0x000f240000000800 */
[----:B----4-:R-:W-:-:S05]  /*0cb0*/  IADD3 R9, P0, R26, R9, RZ ;  /* 0x000000091a097210 */ /* 0x010fca0007f1e0ff */
        /* <DEDUP_REMOVED lines=8> */
.L_x_10:
[----:B-1----:R-:W-:Y:S01]  /*0d40*/  SHF.R.U64 R4, R4, R14, R5 ;  /* 0x0000000e04047219 */ /* 0x002fe20000001205 */
[----:B0-----:R-:W-:Y:S01]  /*0d50*/  VIADD R6, R15, 0xffffffff ;  /* 0xffffffff0f067836 */ /* 0x001fe20000000000 */
[----:B------:R-:W-:Y:S02]  /*0d60*/  SHF.L.U32 R0, R21, R12, RZ ;  /* 0x0000000c15007219 */ /* 0x000fe400000006ff */
[----:B------:R-:W-:Y:S01]  /*0d70*/  LOP3.LUT R5, R27, R10, RZ, 0xc0, !PT ;  /* 0x0000000a1b057212 */ /* 0x000fe200078ec0ff */
[----:B------:R-:W-:Y:S01]  /*0d80*/  IMAD.MOV R7, RZ, RZ, -R4 ;  /* 0x000000ffff077224 */ /* 0x000fe200078e0a04 */
[----:B------:R-:W-:Y:S02]  /*0d90*/  SEL R3, R3, R28, !P1 ;  /* 0x0000001c03037207 */ /* 0x000fe40004800000 */
[----:B------:R-:W-:Y:S01]  /*0da0*/  LOP3.LUT R6, R13, R6, RZ, 0xc0, !PT ;  /* 0x000000060d067212 */ /* 0x000fe200078ec0ff */
[----:B------:R-:W-:Y:S02]  /*0db0*/  IMAD R4, R0, R4, R5 ;  /* 0x0000000400047224 */ /* 0x000fe400078e0205 */
[----:B--2---:R-:W-:-:S02]  /*0dc0*/  IMAD R0, R7, R20, R26 ;  /* 0x0000001407007224 */ /* 0x004fc400078e021a */
[----:B---3--:R-:W-:Y:S02]  /*0dd0*/  IMAD R3, R4, R23, R3 ;  /* 0x0000001704037224 */ /* 0x008fe400078e0203 */
[----:B------:R-:W-:Y:S02]  /*0de0*/  IMAD R60, R0, R15, R6 ;  /* 0x0000000f003c7224 */ /* 0x000fe400078e0206 */
[----:B------:R-:W-:-:S03]  /*0df0*/  IMAD.MOV.U32 R4, RZ, RZ, 0x1 ;  /* 0x00000001ff047424 */ /* 0x000fc600078e00ff */
[----:B------:R-:W-:Y:S02]  /*0e00*/  SEL R61, R60, R3, !P1 ;  /* 0x000000033c3d7207 */ /* 0x000fe40004800000 */
[----:B------:R-:W-:Y:S02]  /*0e10*/  PRMT R0, R4, 0x7610, R0 ;  /* 0x0000761004007816 */ /* 0x000fe40000000000 */
[----:B------:R-:W-:-:S07]  /*0e20*/  SEL R60, R3, R60, !P1 ;  /* 0x0000003c033c7207 */ /* 0x000fce0004800000 */
.L_x_8:
[----:B------:R-:W-:-:S08]  /*0e30*/  NOP ;  /* 0x0000000000007918 */ /* 0x000fd00000000000 */
[----:B------:R-:W0:Y:S02]  /*0e40*/  USETMAXREG.TRY_ALLOC.CTAPOOL UP0, 0xe8 ;  /* 0x000000e8000079c8 */ /* 0x000e240008000600 */
[----:B0-----:R-:W-:-:S13]  /*0e50*/  PLOP3.LUT P0, PT, PT, PT, UP0, 0x80, 0x0 ;  /* 0x000000000000781c */ /* 0x001fda0003f0f008 */
[----:B------:R-:W-:Y:S05]  /*0e60*/  @!P0 BRA `(.L_x_8) ;  /* 0xfffffffc00f08947 */ /* 0x000fea000383ffff */
[----:B------:R-:W-:Y:S01]  /*0e70*/  ULDC.64 UR4, c[0x0][0x598] ;  /* 0x0001660000047ab9 */ /* 0x000fe20000000a00 */
[----:B------:R-:W-:Y:S01]  /*0e80*/  ULDC.64 UR36, c[0x0][0x208] ;  /* 0x0000820000247ab9 */ /* 0x000fe20000000a00 */
[----:B------:R-:W-:-:S04]  /*0e90*/  ISETP.NE.U32.AND P0, PT, RZ, UR4, PT ;  /* 0x00000004ff007c0c */ /* 0x000fc8000bf05070 */
[----:B------:R-:W-:-:S13]  /*0ea0*/  ISETP.NE.AND.EX P0, PT, RZ, UR5, PT, P0 ;  /* 0x00000005ff007c0c */ /* 0x000fda000bf05300 */
[----:B------:R-:W-:Y:S05]  /*0eb0*/  @!P0 BRA `(.L_x_11) ;  /* 0x00000000001c8947 */ /* 0x000fea0003800000 */
[----:B------:R-:W0:Y:S02]  /*0ec0*/  LDC.64 R4, c[0x0][0x598] ;  /* 0x00016600ff047b82 */ /* 0x000e240000000a00 */
[----:B0-----:R-:W2:Y:S02]  /*0ed0*/  LDG.E.64 R4, desc[UR36][R4.64] ;  /* 0x0000002404047981 */ /* 0x001ea4000c1e1b00 */
[----:B--2---:R-:W-:-:S04]  /*0ee0*/  ISETP.NE.U32.AND P0, PT, R4, RZ, PT ;  /* 0x000000ff0400720c */ /* 0x004fc80003f05070 */
[----:B------:R-:W-:-:S13]  /*0ef0*/  ISETP.NE.AND.EX P0, PT, R5, RZ, PT, P0 ;  /* 0x000000ff0500720c */ /* 0x000fda0003f05300 */
[----:B------:R-:W-:Y:S05]  /*0f00*/  @!P0 BRA `(.L_x_11) ;  /* 0x0000000000088947 */ /* 0x000fea0003800000 */
[----:B------:R0:W5:Y:S01]  /*0f10*/  LD.E R23, desc[UR36][R4.64] ;  /* 0x0000002404177980 */ /* 0x000162000c101900 */
[----:B------:R-:W-:Y:S05]  /*0f20*/  BRA `(.L_x_12) ;  /* 0x0000000000247947 */ /* 0x000fea0003800000 */
.L_x_11:
[----:B------:R-:W-:Y:S02]  /*0f30*/  ULDC.64 UR4, c[0x0][0x588] ;  /* 0x0001620000047ab9 */ /* 0x000fe40000000a00 */
[----:B------:R-:W-:-:S04]  /*0f40*/  ISETP.NE.U32.AND P0, PT, RZ, UR4, PT ;  /* 0x00000004ff007c0c */ /* 0x000fc8000bf05070 */
[----:B------:R-:W-:-:S13]  /*0f50*/  ISETP.NE.AND.EX P0, PT, RZ, UR5, PT, P0 ;  /* 0x00000005ff007c0c */ /* 0x000fda000bf05300 */
[----:B------:R-:W-:Y:S05]  /*0f60*/  @!P0 BRA `(.L_x_13) ;  /* 0x00000000000c8947 */ /* 0x000fea0003800000 */
[----:B------:R-:W0:Y:S02]  /*0f70*/  LDC.64 R4, c[0x0][0x588] ;  /* 0x00016200ff047b82 */ /* 0x000e240000000a00 */
[----:B0-----:R1:W5:Y:S01]  /*0f80*/  LDG.E R23, desc[UR36][R4.64] ;  /* 0x0000002404177981 */ /* 0x001362000c1e1900 */
[----:B------:R-:W-:Y:S05]  /*0f90*/  BRA `(.L_x_12) ;  /* 0x0000000000087947 */ /* 0x000fea0003800000 */
.L_x_13:
[----:B------:R-:W-:Y:S02]  /*0fa0*/  ULDC UR4, c[0x0][0x580] ;  /* 0x0001600000047ab9 */ /* 0x000fe40000000800 */
[----:B------:R-:W-:-:S07]  /*0fb0*/  IMAD.U32 R23, RZ, RZ, UR4 ;  /* 0x00000004ff177e24 */ /* 0x000fce000f8e00ff */
.L_x_12:
[----:B------:R-:W-:Y:S02]  /*0fc0*/  ULDC.64 UR4, c[0x0][0x5a0] ;  /* 0x0001680000047ab9 */ /* 0x000fe40000000a00 */
[----:B------:R-:W-:-:S04]  /*0fd0*/  ISETP.NE.U32.AND P0, PT, RZ, UR4, PT ;  /* 0x00000004ff007c0c */ /* 0x000fc8000bf05070 */
[----:B------:R-:W-:-:S13]  /*0fe0*/  ISETP.NE.AND.EX P0, PT, RZ, UR5, PT, P0 ;  /* 0x00000005ff007c0c */ /* 0x000fda000bf05300 */
[----:B------:R-:W-:Y:S05]  /*0ff0*/  @!P0 BRA `(.L_x_14) ;  /* 0x00000000001c8947 */ /* 0x000fea0003800000 */
[----:B01----:R-:W0:Y:S02]  /*1000*/  LDC.64 R4, c[0x0][0x5a0] ;  /* 0x00016800ff047b82 */ /* 0x003e240000000a00 */
[----:B0-----:R-:W2:Y:S02]  /*1010*/  LDG.E.64 R4, desc[UR36][R4.64] ;  /* 0x0000002404047981 */ /* 0x001ea4000c1e1b00 */
[----:B--2---:R-:W-:-:S04]  /*1020*/  ISETP.NE.U32.AND P0, PT, R4, RZ, PT ;  /* 0x000000ff0400720c */ /* 0x004fc80003f05070 */
[----:B------:R-:W-:-:S13]  /*1030*/  ISETP.NE.AND.EX P0, PT, R5, RZ, PT, P0 ;  /* 0x000000ff0500720c */ /* 0x000fda0003f05300 */
[----:B------:R-:W-:Y:S05]  /*1040*/  @!P0 BRA `(.L_x_14) ;  /* 0x0000000000088947 */ /* 0x000fea0003800000 */
[----:B------:R0:W5:Y:S01]  /*1050*/  LD.E R56, desc[UR36][R4.64] ;  /* 0x0000002404387980 */ /* 0x000162000c101900 */
[----:B------:R-:W-:Y:S05]  /*1060*/  BRA `(.L_x_15) ;  /* 0x0000000000247947 */ /* 0x000fea0003800000 */
.L_x_14:
[----:B------:R-:W-:Y:S02]  /*1070*/  ULDC.64 UR4, c[0x0][0x590] ;  /* 0x0001640000047ab9 */ /* 0x000fe40000000a00 */
[----:B------:R-:W-:-:S04]  /*1080*/  ISETP.NE.U32.AND P0, PT, RZ, UR4, PT ;  /* 0x00000004ff007c0c */ /* 0x000fc8000bf05070 */
[----:B------:R-:W-:-:S13]  /*1090*/  ISETP.NE.AND.EX P0, PT, RZ, UR5, PT, P0 ;  /* 0x00000005ff007c0c */ /* 0x000fda000bf05300 */
[----:B------:R-:W-:Y:S05]  /*10a0*/  @!P0 BRA `(.L_x_16) ;  /* 0x00000000000c8947 */ /* 0x000fea0003800000 */
[----:B01----:R-:W0:Y:S02]  /*10b0*/  LDC.64 R4, c[0x0][0x590] ;  /* 0x00016400ff047b82 */ /* 0x003e240000000a00 */
[----:B0-----:R1:W5:Y:S01]  /*10c0*/  LDG.E R56, desc[UR36][R4.64] ;  /* 0x0000002404387981 */ /* 0x001362000c1e1900 */
[----:B------:R-:W-:Y:S05]  /*10d0*/  BRA `(.L_x_15) ;  /* 0x0000000000087947 */ /* 0x000fea0003800000 */
.L_x_16:
[----:B------:R-:W-:Y:S02]  /*10e0*/  ULDC UR4, c[0x0][0x584] ;  /* 0x0001610000047ab9 */ /* 0x000fe40000000800 */
[----:B------:R-:W-:-:S07]  /*10f0*/  IMAD.U32 R56, RZ, RZ, UR4 ;  /* 0x00000004ff387e24 */ /* 0x000fce000f8e00ff */
.L_x_15:
[----:B------:R-:W-:-:S13]  /*1100*/  LOP3.LUT P0, RZ, R0, 0xff, RZ, 0xc0, !PT ;  /* 0x000000ff00ff7812 */ /* 0x000fda000780c0ff */
[----:B------:R-:W-:Y:S05]  /*1110*/  @!P0 EXIT ;  /* 0x000000000000894d */ /* 0x000fea0003800000 */
[----:B------:R-:W-:Y:S01]  /*1120*/  ULDC UR4, c[0x0][0x28c] ;  /* 0x0000a30000047ab9 */ /* 0x000fe20000000800 */
[----:B------:R-:W-:Y:S01]  /*1130*/  LOP3.LUT R59, R19, 0x1, RZ, 0xfc, !PT ;  /* 0x00000001133b7812 */ /* 0x000fe200078efcff */
[----:B------:R-:W-:Y:S01]  /*1140*/  UIADD3 UR4, UR4, 0x1f, URZ ;  /* 0x0000001f04047890 */ /* 0x000fe2000fffe03f */
[----:B------:R-:W-:Y:S01]  /*1150*/  UMOV UR38, URZ ;  /* 0x0000003f00267c82 */ /* 0x000fe20008000000 */
[----:B------:R-:W-:Y:S02]  /*1160*/  UMOV UR39, URZ ;  /* 0x0000003f00277c82 */ /* 0x000fe40008000000 */
[----:B------:R-:W-:-:S04]  /*1170*/  USHF.R.S32.HI UR5, URZ, 0x1f, UR4 ;  /* 0x0000001f3f057899 */ /* 0x000fc80008011404 */
[----:B------:R-:W-:-:S04]  /*1180*/  ULEA.HI UR5, UR5, UR4, URZ, 0x5 ;  /* 0x0000000405057291 */ /* 0x000fc8000f8f283f */
[----:B------:R-:W-:-:S12]  /*1190*/  USHF.R.S32.HI UR40, URZ, 0x5, UR5 ;  /* 0x000000053f287899 */ /* 0x000fd80008011405 */
.L_x_100:
[----:B------:R-:W-:Y:S01]  /*11a0*/  LOP3.LUT R0, R18, 0x80, RZ, 0xc0, !PT ;  /* 0x0000008012007812 */ /* 0x000fe200078ec0ff */
[----:B--2---:R-:W2:Y:S01]  /*11b0*/  S2UR UR7, SR_CgaCtaId ;  /* 0x00000000000779c3 */ /* 0x004ea20000008800 */
[----:B------:R-:W-:Y:S02]  /*11c0*/  UMOV UR6, 0x400 ;  /* 0x0000040000067882 */ /* 0x000fe40000000000 */
[----:B------:R-:W-:-:S06]  /*11d0*/  SHF.R.U32.HI R0, RZ, 0x7, R0 ;  /* 0x00000007ff007819 */ /* 0x000fcc0000011600 */
[----:B---3--:R-:W3:Y:S01]  /*11e0*/  SHFL.IDX PT, R0, R0, RZ, 0x1f ;  /* 0x00001fff00007589 */ /* 0x008ee200000e0000 */
[----:B--2---:R-:W-:Y:S01]  /*11f0*/  ULEA UR6, UR7, UR6, 0x18 ;  /* 0x0000000607067291 */ /* 0x004fe2000f8ec03f */
[----:B---3--:R-:W-:-:S13]  /*1200*/  R2UR UR4, R0 ;  /* 0x00000000000472ca */ /* 0x008fda00000e0000 */
[----:B------:R-:W-:-:S04]  /*1210*/  ULEA.HI UR5, UR4, UR4, URZ, 0x1 ;  /* 0x0000000404057291 */ /* 0x000fc8000f8f083f */
[----:B------:R-:W-:-:S04]  /*1220*/  ULOP3.LUT UR5, UR5, 0xffffe, URZ, 0xc0, !UPT ;  /* 0x000ffffe05057892 */ /* 0x000fc8000f8ec03f */
[----:B------:R-:W-:-:S03]  /*1230*/  UIADD3 UR5, UR4, -UR5, URZ ;  /* 0x8000000504057290 */ /* 0x000fc6000fffe03f */
[----:B------:R-:W-:Y:S01]  /*1240*/  ULDC UR4, c[0x0][0x28c] ;  /* 0x0000a30000047ab9 */ /* 0x000fe20000000800 */
[----:B------:R-:W-:Y:S01]  /*1250*/  ULEA UR5, UR5, UR6, 0xc ;  /* 0x0000000605057291 */ /* 0x000fe2000f8e603f */
[----:B------:R-:W-:-:S03]  /*1260*/  ISETP.LT.AND P0, PT, RZ, UR4, PT ;  /* 0x00000004ff007c0c */ /* 0x000fc6000bf01270 */
[----:B------:R-:W-:-:S04]  /*1270*/  UIADD3 UR5, UR5, 0x100, URZ ;  /* 0x0000010005057890 */ /* 0x000fc8000fffe03f */
[----:B------:R-:W-:-:S04]  /*1280*/  USHF.R.U32.HI UR5, URZ, 0x4, UR5 ;  /* 0x000000043f057899 */ /* 0x000fc80008011605 */
[----:B------:R-:W-:Y:S02]  /*1290*/  ULOP3.LUT UR41, UR5, 0x3fff, URZ, 0xc0, !UPT ;  /* 0x00003fff05297892 */ /* 0x000fe4000f8ec03f */
[----:B-1--45:R-:W-:Y:S10]  /*12a0*/  @P0 BRA `(.L_x_17) ;  /* 0x0000000000400947 */ /* 0x032ff40003800000 */
[----:B------:R-:W-:Y:S01]  /*12b0*/  MOV R0, 0x0 ;  /* 0x0000000000007802 */ /* 0x000fe20000000f00 */
[----:B------:R-:W-:Y:S01]  /*12c0*/  ULDC.64 UR4, c[0x4][0x68] ;  /* 0x01001a0000047ab9 */ /* 0x000fe20000000a00 */
[----:B------:R-:W-:Y:S01]  /*12d0*/  ULDC.64 UR6, c[0x4][0x8] ;  /* 0x0100020000067ab9 */ /* 0x000fe20000000a00 */
[----:B01----:R-:W-:Y:S01]  /*12e0*/  IMAD.U32 R4, RZ, RZ, UR4 ;  /* 0x00000004ff047e24 */ /* 0x003fe2000f8e00ff */
[----:B------:R0:W1:Y:S01]  /*12f0*/  LDC.64 R14, c[0x4][R0] ;  /* 0x01000000000e7b82 */ /* 0x0000620000000a00 */
[----:B------:R-:W-:Y:S01]  /*1300*/  IMAD.U32 R5, RZ, RZ, UR5 ;  /* 0x00000005ff057e24 */ /* 0x000fe2000f8e00ff */
[----:B------:R-:W-:Y:S01]  /*1310*/  ULDC.64 UR4, c[0x4][0x70] ;  /* 0x01001c0000047ab9 */ /* 0x000fe20000000a00 */
[----:B------:R-:W-:Y:S02]  /*1320*/  IMAD.U32 R10, RZ, RZ, UR6 ;  /* 0x00000006ff0a7e24 */ /* 0x000fe4000f8e00ff */
[----:B------:R-:W-:Y:S02]  /*1330*/  IMAD.U32 R6, RZ, RZ, UR4 ;  /* 0x00000004ff067e24 */ /* 0x000fe4000f8e00ff */
[----:B------:R-:W-:-:S02]  /*1340*/  IMAD.U32 R7, RZ, RZ, UR5 ;  /* 0x00000005ff077e24 */ /* 0x000fc4000f8e00ff */
[----:B------:R-:W-:Y:S02]  /*1350*/  IMAD.U32 R11, RZ, RZ, UR7 ;  /* 0x00000007ff0b7e24 */ /* 0x000fe4000f8e00ff */
[----:B------:R-:W-:Y:S02]  /*1360*/  IMAD.MOV.U32 R8, RZ, RZ, 0x1e1 ;  /* 0x000001e1ff087424 */ /* 0x000fe400078e00ff */
[----:B------:R-:W-:Y:S02]  /*1370*/  IMAD.MOV.U32 R12, RZ, RZ, 0x1 ;  /* 0x00000001ff0c7424 */ /* 0x000fe400078e00ff */
[----:B0-----:R-:W-:-:S07]  /*1380*/  IMAD.MOV.U32 R13, RZ, RZ, RZ ;  /* 0x000000ffff0d7224 */ /* 0x001fce00078e00ff */
[----:B------:R-:W-:-:S07]  /*1390*/  LEPC R20, `(.L_x_17) ;  /* 0x000000001014794e */ /* 0x000fce0000000000 */
[----:B-1---5:R-:W-:Y:S05]  /*13a0*/  CALL.ABS.NOINC R14 ;  /* 0x000000000e007343 */ /* 0x022fea0003c00000 */
.L_x_17:
[----:B------:R-:W-:-:S13]  /*13b0*/  ISETP.NE.AND P0, PT, R59, 0x3, PT ;  /* 0x000000033b00780c */ /* 0x000fda0003f05270 */
[----:B------:R-:W-:Y:S05]  /*13c0*/  @!P0 BRA `(.L_x_18) ;  /* 0x0000000000048947 */ /* 0x000fea0003800000 */
[----:B------:R-:W-:Y:S01]  /*13d0*/  BPT.TRAP 0x1 ;  /* 0x000000040000795c */ /* 0x000fe20000300000 */
.L_x_18:
[----:B------:R-:W2:Y:S01]  /*13e0*/  S2UR UR5, SR_CgaCtaId ;  /* 0x00000000000579c3 */ /* 0x000ea20000008800 */
[----:B------:R-:W-:Y:S01]  /*13f0*/  UMOV UR4, 0x400 ;  /* 0x0000040000047882 */ /* 0x000fe20000000000 */
[----:B------:R-:W-:Y:S02]  /*1400*/  IMAD.U32 R0, RZ, RZ, UR38 ;  /* 0x00000026ff007e24 */ /* 0x000fe4000f8e00ff */
[----:B------:R-:W-:-:S03]  /*1410*/  IMAD.U32 R3, RZ, RZ, UR39 ;  /* 0x00000027ff037e24 */ /* 0x000fc6000f8e00ff */
[----:B------:R-:W-:Y:S01]  /*1420*/  SHF.L.U32 R0, R0, 0x1f, RZ ;  /* 0x0000001f00007819 */ /* 0x000fe200000006ff */
[----:B--2---:R-:W-:-:S06]  /*1430*/  ULEA UR4, UR5, UR4, 0x18 ;  /* 0x0000000405047291 */ /* 0x004fcc000f8ec03f */
[----:B------:R-:W-:-:S04]  /*1440*/  IMAD.U32 R6, RZ, RZ, UR4 ;  /* 0x00000004ff067e24 */ /* 0x000fc8000f8e00ff */
[----:B------:R-:W-:-:S04]  /*1450*/  IMAD R3, R3, 0x8, R6 ;  /* 0x0000000803037824 */ /* 0x000fc800078e0206 */
[----:B------:R2:W3:Y:S01]  /*1460*/  SYNCS.PHASECHK.TRANS64.TRYWAIT P1, [R3+URZ], R0 ;  /* 0x00000000030075a7 */ /* 0x0004e2000802017f */
[----:B------:R-:W-:Y:S05]  /*1470*/  @!P0 BRA `(.L_x_19) ;  /* 0x0000000000048947 */ /* 0x000fea0003800000 */
[----:B------:R-:W-:Y:S01]  /*1480*/  BPT.TRAP 0x1 ;  /* 0x000000040000795c */ /* 0x000fe20000300000 */
.L_x_19:
[----:B---3--:R-:W-:Y:S05]  /*1490*/  @P1 BRA `(.L_x_20) ;  /* 0x0000000000081947 */ /* 0x008fea0003800000 */
[----:B------:R-:W3:Y:S02]  /*14a0*/  SYNCS.PHASECHK.TRANS64.TRYWAIT P1, [R3+URZ], R0 ;  /* 0x00000000030075a7 */ /* 0x000ee4000802017f */
[----:B---3--:R-:W-:Y:S05]  /*14b0*/  @!P1 BRA `(.L_x_21) ;  /* 0x0000004800149947 */ /* 0x008fea0003800000 */
.L_x_20:
[----:B------:R-:W-:-:S04]  /*14c0*/  UISETP.LT.AND UP0, UPT, UR40, 0x1, UPT ;  /* 0x000000012800788c */ /* 0x000fc8000bf01270 */
[----:B------:R-:W-:-:S06]  /*14d0*/  USEL UR4, UR40, 0x1, UP0 ;  /* 0x0000000128047887 */ /* 0x000fcc0008000000 */
[----:B--23--:R-:W-:Y:S01]  /*14e0*/  IMAD.U32 R0, RZ, RZ, UR4 ;  /* 0x00000004ff007e24 */ /* 0x00cfe2000f8e00ff */
[----:B------:R-:W-:Y:S05]  /*14f0*/  WARPSYNC.ALL ;  /* 0x0000000000007948 */ /* 0x000fea0003800000 */
[----:B------:R-:W-:-:S04]  /*1500*/  IADD3 R0, -R0, UR40, RZ ;  /* 0x0000002800007c10 */ /* 0x000fc8000fffe1ff */
[----:B------:R-:W-:Y:S02]  /*1510*/  ISETP.GE.AND P1, PT, R0, 0x1, PT ;  /* 0x000000010000780c */ /* 0x000fe40003f26270 */
[----:B------:R-:W-:Y:S01]  /*1520*/  R2UR UR4, R6 ;  /* 0x00000000060472ca */ /* 0x000fe200000e0000 */
[----:B------:R-:W-:Y:S01]  /*1530*/  ULOP3.LUT UR41, UR41, 0x10000, URZ, 0xfc, !UPT ;  /* 0x0001000029297892 */ /* 0x000fe2000f8efc3f */
[----:B------:R-:W-:Y:S01]  /*1540*/  WARPGROUP.ARRIVE ;  /* 0x00000000000079c5 */ /* 0x000fe20000000000 */
[----:B------:R-:W-:Y:S01]  /*1550*/  UMOV UR5, 0x80000020 ;  /* 0x8000002000057882 */ /* 0x000fe20000000000 */
[----:B------:R-:W-:-:S09]  /*1560*/  UMOV UR7, 0x80000020 ;  /* 0x8000002000077882 */ /* 0x000fd20000000000 */
[----:B------:R-:W-:-:S04]  /*1570*/  UIADD3 UR4, UR4, 0xa100, URZ ;  /* 0x0000a10004047890 */ /* 0x000fc8000fffe03f */
[----:B------:R-:W-:-:S04]  /*1580*/  USHF.R.U32.HI UR4, URZ, 0x4, UR4 ;  /* 0x000000043f047899 */ /* 0x000fc80008011604 */
[----:B------:R-:W-:-:S04]  /*1590*/  ULOP3.LUT UR4, UR4, 0x3fff, URZ, 0xc0, !UPT ;  /* 0x00003fff04047892 */ /* 0x000fc8000f8ec03f */
[----:B------:R-:W-:Y:S02]  /*15a0*/  ULOP3.LUT UR9, UR4, 0x10000, URZ, 0xfc, !UPT ;  /* 0x0001000004097892 */ /* 0x000fe4000f8efc3f */
[----:B------:R-:W-:Y:S02]  /*15b0*/  ULEA UR4, UR39, UR41, 0x9 ;  /* 0x0000002927047291 */ /* 0x000fe4000f8e483f */
[----:B------:R-:W-:-:S09]  /*15c0*/  ULEA UR6, UR39, UR9, 0x8 ;  /* 0x0000000927067291 */ /* 0x000fd2000f8e403f */
[----:B------:R-:W-:Y:S01]  /*15d0*/  HGMMA.64x64x16.F32 R24, gdesc[UR4], RZ, !UPT, gsb0 ;  /* 0x00e00000041879f0 */ /* 0x000fe2000c0008ff */
[----:B------:R-:W-:Y:S02]  /*15e0*/  UIADD3 UR4, UR4, 0x2, URZ ;  /* 0x0000000204047890 */ /* 0x000fe4000fffe03f */
[----:B------:R-:W-:Y:S01]  /*15f0*/  UIADD3 UR6, UR6, 0x2, URZ ;  /* 0x0000000206067890 */ /* 0x000fe2000fffe03f */
[----:B------:R-:W-:Y:S01]  /*1600*/  UMOV UR5, 0x80000020 ;  /* 0x8000002000057882 */ /* 0x000fe20000000000 */
[----:B------:R-:W-:Y:S01]  /*1610*/  UMOV UR7, 0x80000020 ;  /* 0x8000002000077882 */ /* 0x000fe20000000000 */
[----:B------:R-:W-:Y:S02]  /*1620*/  WARPGROUP.DEPBAR.LE gsb0, 0x0 ;  /* 0x00008000000079c5 */ /* 0x000fe40000010000 */
[----:B------:R-:W-:-:S06]  /*1630*/  WARPGROUP.ARRIVE ;  /* 0x00000000000079c5 */ /* 0x000fcc0000000000 */
[----:B------:R-:W-:Y:S03]  /*1640*/  HGMMA.64x64x16.F32 R24, gdesc[UR4], R24, gsb0 ;  /* 0x00e00000041879f0 */ /* 0x000fe60008000818 */
[----:B------:R-:W-:Y:S02]  /*1650*/  WARPGROUP.DEPBAR.LE gsb0, 0x0 ;  /* 0x00008000000079c5 */ /* 0x000fe40000010000 */
[----:B------:R-:W-:Y:S05]  /*1660*/  @!P1 BRA `(.L_x_22) ;  /* 0x0000000000e49947 */ /* 0x000fea0003800000 */
[----:B------:R-:W-:Y:S02]  /*1670*/  UIADD3 UR4, UR39, 0x1, URZ ;  /* 0x0000000127047890 */ /* 0x000fe4000fffe03f */
[----:B------:R-:W-:Y:S02]  /*1680*/  IMAD.U32 R3, RZ, RZ, UR39 ;  /* 0x00000027ff037e24 */ /* 0x000fe4000f8e00ff */
[----:B------:R-:W-:-:S04]  /*1690*/  UISETP.NE.AND UP0, UPT, UR4, 0x5, UPT ;  /* 0x000000050400788c */ /* 0x000fc8000bf05270 */
[----:B------:R-:W-:Y:S02]  /*16a0*/  USEL UR5, URZ, 0x1, UP0 ;  /* 0x000000013f057887 */ /* 0x000fe40008000000 */
[----:B------:R-:W-:Y:S02]  /*16b0*/  USEL UR8, UR4, URZ, UP0 ;  /* 0x0000003f04087287 */ /* 0x000fe40008000000 */
[----:B------:R-:W-:-:S06]  /*16c0*/  ULOP3.LUT UR5, UR38, UR5, URZ, 0x3c, !UPT ;  /* 0x0000000526057292 */ /* 0x000fcc000f8e3c3f */
[----:B------:R-:W-:-:S07]  /*16d0*/  IMAD.U32 R7, RZ, RZ, UR5 ;  /* 0x00000005ff077e24 */ /* 0x000fce000f8e00ff */
.L_x_29:
[----:B------:R-:W-:Y:S05]  /*16e0*/  @!P0 BRA `(.L_x_23) ;  /* 0x0000000000048947 */ /* 0x000fea0003800000 */
[----:B------:R-:W-:Y:S01]  /*16f0*/  BPT.TRAP 0x1 ;  /* 0x000000040000795c */ /* 0x000fe20000300000 */
.L_x_23:
[----:B------:R-:W2:Y:S01]  /*1700*/  S2UR UR5, SR_CgaCtaId ;  /* 0x00000000000579c3 */ /* 0x000ea20000008800 */
[----:B------:R-:W-:Y:S01]  /*1710*/  UMOV UR4, 0x400 ;  /* 0x0000040000047882 */ /* 0x000fe20000000000 */
[----:B01----:R-:W-:Y:S01]  /*1720*/  IMAD.U32 R5, RZ, RZ, UR8 ;  /* 0x00000008ff057e24 */ /* 0x003fe2000f8e00ff */
[----:B------:R-:W-:Y:S01]  /*1730*/  SHF.L.U32 R4, R7, 0x1f, RZ ;  /* 0x0000001f07047819 */ /* 0x000fe200000006ff */
[----:B--2---:R-:W-:-:S06]  /*1740*/  ULEA UR4, UR5, UR4, 0x18 ;  /* 0x0000000405047291 */ /* 0x004fcc000f8ec03f */
[----:B------:R-:W-:-:S04]  /*1750*/  IMAD.U32 R6, RZ, RZ, UR4 ;  /* 0x00000004ff067e24 */ /* 0x000fc8000f8e00ff */
[----:B------:R-:W-:-:S04]  /*1760*/  IMAD R5, R5, 0x8, R6 ;  /* 0x0000000805057824 */ /* 0x000fc800078e0206 */
[----:B------:R0:W1:Y:S01]  /*1770*/  SYNCS.PHASECHK.TRANS64.TRYWAIT P1, [R5+URZ], R4 ;  /* 0x00000004050075a7 */ /* 0x000062000802017f */
[----:B------:R-:W-:Y:S05]  /*1780*/  @!P0 BRA `(.L_x_24) ;  /* 0x0000000000048947 */ /* 0x000fea0003800000 */
[----:B------:R-:W-:Y:S01]  /*1790*/  BPT.TRAP 0x1 ;  /* 0x000000040000795c */ /* 0x000fe20000300000 */
.L_x_24:
[----:B-1----:R-:W-:Y:S05]  /*17a0*/  @P1 BRA `(.L_x_25) ;  /* 0x0000000000081947 */ /* 0x002fea0003800000 */
[----:B------:R-:W1:Y:S02]  /*17b0*/  SYNCS.PHASECHK.TRANS64.TRYWAIT P1, [R5+URZ], R4 ;  /* 0x00000004050075a7 */ /* 0x000e64000802017f */
[----:B-1----:R-:W-:Y:S05]  /*17c0*/  @!P1 BRA `(.L_x_26) ;  /* 0x0000004400649947 */ /* 0x002fea0003800000 */
.L_x_25:
[----:B------:R-:W-:Y:S01]  /*17d0*/  ULEA UR4, UR8, UR41, 0x9 ;  /* 0x0000002908047291 */ /* 0x000fe2000f8e483f */
[----:B------:R-:W-:Y:S01]  /*17e0*/  WARPGROUP.ARRIVE ;  /* 0x00000000000079c5 */ /* 0x000fe20000000000 */
[----:B------:R-:W-:Y:S01]  /*17f0*/  ULEA UR6, UR8, UR9, 0x8 ;  /* 0x0000000908067291 */ /* 0x000fe2000f8e403f */
[----:B------:R-:W-:Y:S01]  /*1800*/  UMOV UR5, 0x80000020 ;  /* 0x8000002000057882 */ /* 0x000fe20000000000 */
[----:B------:R-:W-:-:S07]  /*1810*/  UMOV UR7, 0x80000020 ;  /* 0x8000002000077882 */ /* 0x000fce0000000000 */
[----:B------:R-:W-:Y:S01]  /*1820*/  HGMMA.64x64x16.F32 R24, gdesc[UR4], R24, gsb0 ;  /* 0x00e00000041879f0 */ /* 0x000fe20008000818 */
        /* <DEDUP_REMOVED lines=9> */
[----:B------:R-:W-:Y:S01]  /*18c0*/  BPT.TRAP 0x1 ;  /* 0x000000040000795c */ /* 0x000fe20000300000 */
.L_x_27:
[----:B------:R-:W-:-:S13]  /*18d0*/  ISETP.NE.AND P1, PT, R58, RZ, PT ;  /* 0x000000ff3a00720c */ /* 0x000fda0003f25270 */
[----:B01----:R-:W-:-:S04]  /*18e0*/  @P1 IMAD R4, R3, 0x8, R6 ;  /* 0x0000000803041824 */ /* 0x003fc800078e0206 */
[----:B------:R-:W-:-:S05]  /*18f0*/  @P1 VIADD R5, R4, 0x28 ;  /* 0x0000002804051836 */ /* 0x000fca0000000000 */
[----:B------:R-:W-:-:S04]  /*1900*/  @P1 PRMT R5, R22, 0x654, R5 ;  /* 0x0000065416051816 */ /* 0x000fc80000000005 */
[----:B------:R0:W-:Y:S01]  /*1910*/  @P1 SYNCS.ARRIVE.TRANS64.RED.A1T0 RZ, [R5+URZ], RZ ;  /* 0x000000ff05ff19a7 */ /* 0x0001e2000810043f */
[----:B------:R-:W-:-:S13]  /*1920*/  ISETP.GT.U32.AND P1, PT, R19, 0x1, PT ;  /* 0x000000011300780c */ /* 0x000fda0003f24070 */
[----:B0-----:R-:W-:Y:S05]  /*1930*/  @P1 BRA `(.L_x_28) ;  /* 0x0000000000041947 */ /* 0x001fea0003800000 */
[----:B------:R-:W-:Y:S01]  /*1940*/  BPT.TRAP 0x1 ;  /* 0x000000040000795c */ /* 0x000fe20000300000 */
.L_x_28:
[----:B------:R-:W-:Y:S01]  /*1950*/  UIADD3 UR8, UR8, 0x1, URZ ;  /* 0x0000000108087890 */ /* 0x000fe2000fffe03f */
[C---:B------:R-:W-:Y:S01]  /*1960*/  ISETP.GT.AND P2, PT, R0.reuse, 0x1, PT ;  /* 0x000000010000780c */ /* 0x040fe20003f44270 */
[----:B------:R-:W-:Y:S02]  /*1970*/  VIADD R3, R3, 0x1 ;  /* 0x0000000103037836 */ /* 0x000fe40000000000 */
[----:B------:R-:W-:Y:S01]  /*1980*/  UISETP.NE.AND UP0, UPT, UR8, 0x5, UPT ;  /* 0x000000050800788c */ /* 0x000fe2000bf05270 */
[----:B------:R-:W-:Y:S02]  /*1990*/  VIADD R0, R0, 0xffffffff ;  /* 0xffffffff00007836 */ /* 0x000fe40000000000 */
[C---:B------:R-:W-:Y:S01]  /*19a0*/  ISETP.NE.AND P1, PT, R3.reuse, 0x5, PT ;  /* 0x000000050300780c */ /* 0x040fe20003f25270 */
[----:B------:R-:W-:Y:S02]  /*19b0*/  USEL UR4, URZ, 0x1, UP0 ;  /* 0x000000013f047887 */ /* 0x000fe40008000000 */
[----:B------:R-:W-:Y:S01]  /*19c0*/  USEL UR8, UR8, URZ, UP0 ;  /* 0x0000003f08087287 */ /* 0x000fe20008000000 */
[----:B------:R-:W-:-:S03]  /*19d0*/  SEL R3, R3, RZ, P1 ;  /* 0x000000ff03037207 */ /* 0x000fc60000800000 */
[----:B------:R-:W-:Y:S01]  /*19e0*/  LOP3.LUT R7, R7, UR4, RZ, 0x3c, !PT ;  /* 0x0000000407077c12 */ /* 0x000fe2000f8e3cff */
[----:B------:R-:W-:Y:S07]  /*19f0*/  @P2 BRA `(.L_x_29) ;  /* 0xfffffffc00382947 */ /* 0x000fee000383ffff */
.L_x_22:
[----:B------:R-:W2:Y:S02]  /*1a00*/  LDC R0, c[0x0][0x28c] ;  /* 0x0000a300ff007b82 */ /* 0x000ea40000000800 */
[----:B--2---:R-:W-:-:S13]  /*1a10*/  ISETP.GE.AND P1, PT, R0, 0x1, PT ;  /* 0x000000010000780c */ /* 0x004fda0003f26270 */
[----:B------:R-:W-:Y:S05]  /*1a20*/  @!P1 BRA `(.L_x_30) ;  /* 0x0000000000509947 */ /* 0x000fea0003800000 */
[----:B------:R-:W-:Y:S05]  /*1a30*/  @!P0 BRA `(.L_x_31) ;  /* 0x0000000000048947 */ /* 0x000fea0003800000 */
[----:B------:R-:W-:Y:S01]  /*1a40*/  BPT.TRAP 0x1 ;  /* 0x000000040000795c */ /* 0x000fe20000300000 */
.L_x_31:
[----:B------:R-:W-:Y:S01]  /*1a50*/  ISETP.NE.AND P1, PT, R58, RZ, PT ;  /* 0x000000ff3a00720c */ /* 0x000fe20003f25270 */
[----:B------:R-:W-:Y:S01]  /*1a60*/  BSSY B0, `(.L_x_32) ;  /* 0x000000e000007945 */ /* 0x000fe20003800000 */
[----:B------:R-:W-:-:S11]  /*1a70*/  ISETP.GT.U32.AND P0, PT, R19, 0x1, PT ;  /* 0x000000011300780c */ /* 0x000fd60003f04070 */
[----:B------:R-:W-:Y:S05]  /*1a80*/  @!P1 BRA `(.L_x_33) ;  /* 0x00000000002c9947 */ /* 0x000fea0003800000 */
[----:B------:R-:W-:-:S04]  /*1a90*/  UISETP.LT.AND UP0, UPT, UR40, 0x1, UPT ;  /* 0x000000012800788c */ /* 0x000fc8000bf01270 */
[----:B------:R-:W-:-:S04]  /*1aa0*/  USEL UR6, UR40, 0x1, UP0 ;  /* 0x0000000128067887 */ /* 0x000fc80008000000 */
[----:B------:R-:W-:-:S04]  /*1ab0*/  UIADD3 UR6, UR39, UR40, -UR6 ;  /* 0x0000002827067290 */ /* 0x000fc8000fffe806 */
[----:B------:R-:W-:-:S04]  /*1ac0*/  UIMAD.WIDE.U32 UR4, UR6, -0x33333333, URZ ;  /* 0xcccccccd060478a5 */ /* 0x000fc8000f8e003f */
[----:B------:R-:W-:-:S04]  /*1ad0*/  USHF.R.U32.HI UR4, URZ, 0x2, UR5 ;  /* 0x000000023f047899 */ /* 0x000fc80008011605 */
[----:B------:R-:W-:-:S06]  /*1ae0*/  UIMAD UR6, UR4, -0x5, UR6 ;  /* 0xfffffffb040678a4 */ /* 0x000fcc000f8e0206 */
[----:B------:R-:W-:-:S04]  /*1af0*/  IMAD.U32 R3, RZ, RZ, UR6 ;  /* 0x00000006ff037e24 */ /* 0x000fc8000f8e00ff */
[----:B------:R-:W-:-:S04]  /*1b00*/  IMAD R0, R3, 0x8, R6 ;  /* 0x0000000803007824 */ /* 0x000fc800078e0206 */
[----:B------:R-:W-:-:S05]  /*1b10*/  VIADD R3, R0, 0x28 ;  /* 0x0000002800037836 */ /* 0x000fca0000000000 */
[----:B------:R-:W-:-:S04]  /*1b20*/  PRMT R3, R22, 0x654, R3 ;  /* 0x0000065416037816 */ /* 0x000fc80000000003 */
[----:B------:R2:W-:Y:S03]  /*1b30*/  SYNCS.ARRIVE.TRANS64.RED.A1T0 RZ, [R3+URZ], RZ ;  /* 0x000000ff03ff79a7 */ /* 0x0005e6000810043f */
.L_x_33:
[----:B------:R-:W-:Y:S05]  /*1b40*/  BSYNC B0 ;  /* 0x0000000000007941 */ /* 0x000fea0003800000 */
.L_x_32:
[----:B------:R-:W-:Y:S05]  /*1b50*/  @P0 BRA `(.L_x_30) ;  /* 0x0000000000040947 */ /* 0x000fea0003800000 */
[----:B------:R-:W-:Y:S01]  /*1b60*/  BPT.TRAP 0x1 ;  /* 0x000000040000795c */ /* 0x000fe20000300000 */
.L_x_30:
[----:B------:R-:W3:Y:S01]  /*1b70*/  LDC R6, c[0x0][0x288] ;  /* 0x0000a200ff067b82 */ /* 0x000ee20000000800 */
[--C-:B------:R-:W-:Y:S01]  /*1b80*/  SHF.R.U32.HI R0, RZ, 0x2, R18.reuse ;  /* 0x00000002ff007819 */ /* 0x100fe20000011612 */
[----:B------:R-:W-:Y:S01]  /*1b90*/  IMAD.SHL.U32 R61, R61, 0x40, RZ ;  /* 0x000000403d3d7824 */ /* 0x000fe200078e00ff */
[----:B01----:R-:W-:Y:S01]  /*1ba0*/  SHF.R.U32.HI R5, RZ, 0x7, R18 ;  /* 0x00000007ff057819 */ /* 0x003fe20000011612 */
[----:B------:R-:W-:Y:S01]  /*1bb0*/  UIADD3 UR39, UR40, UR39, URZ ;  /* 0x0000002728277290 */ /* 0x000fe2000fffe03f */
[----:B--2---:R-:W-:Y:S01]  /*1bc0*/  LOP3.LUT R3, R0, 0x7, RZ, 0xc0, !PT ;  /* 0x0000000700037812 */ /* 0x004fe200078ec0ff */
[C---:B------:R-:W-:Y:S01]  /*1bd0*/  IMAD.SHL.U32 R10, R18.reuse, 0x2, RZ ;  /* 0x00000002120a7824 */ /* 0x040fe200078e00ff */
[----:B------:R-:W-:Y:S01]  /*1be0*/  LOP3.LUT R0, R5, 0x1, RZ, 0xc0, !PT ;  /* 0x0000000105007812 */ /* 0x000fe200078ec0ff */
[----:B------:R-:W-:Y:S01]  /*1bf0*/  UISETP.GT.U32.AND UP0, UPT, UR39, 0x4, UPT ;  /* 0x000000042700788c */ /* 0x000fe2000bf04070 */
[C---:B------:R-:W-:Y:S01]  /*1c00*/  LOP3.LUT R5, R18.reuse, 0x3, RZ, 0xc0, !PT ;  /* 0x0000000312057812 */ /* 0x040fe200078ec0ff */
[----:B------:R-:W-:Y:S01]  /*1c10*/  ULDC UR7, c[0x0][0x284] ;  /* 0x0000a10000077ab9 */ /* 0x000fe20000000800 */
[----:B------:R-:W-:Y:S01]  /*1c20*/  LOP3.LUT R4, R18, 0x60, RZ, 0xc0, !PT ;  /* 0x0000006012047812 */ /* 0x000fe200078ec0ff */
[----:B------:R-:W-:Y:S01]  /*1c30*/  IMAD.SHL.U32 R8, R0, 0x40, RZ ;  /* 0x0000004000087824 */ /* 0x000fe200078e00ff */
[----:B------:R-:W-:Y:S01]  /*1c40*/  UISETP.LT.U32.AND UP0, UPT, UR40, 0x5, UP0 ;  /* 0x000000052800788c */ /* 0x000fe20008701070 */
[----:B------:R-:W-:Y:S01]  /*1c50*/  SHF.R.S32.HI R15, RZ, 0x1f, R57 ;  /* 0x0000001fff0f7819 */ /* 0x000fe20000011439 */
[----:B------:R-:W-:Y:S01]  /*1c60*/  UISETP.GE.U32.AND UP1, UPT, UR40, 0x5, UPT ;  /* 0x000000052800788c */ /* 0x000fe2000bf26070 */
[----:B------:R-:W-:Y:S01]  /*1c70*/  SHF.R.U32.HI R4, RZ, 0x1, R4 ;  /* 0x00000001ff047819 */ /* 0x000fe20000011604 */
[----:B------:R-:W-:Y:S01]  /*1c80*/  ULDC.64 UR8, c[0x0][0x5d0] ;  /* 0x0001740000087ab9 */ /* 0x000fe20000000a00 */
[C---:B------:R-:W-:Y:S01]  /*1c90*/  LOP3.LUT R10, R61.reuse, 0x6, R10, 0xf8, !PT ;  /* 0x000000063d0a7812 */ /* 0x040fe200078ef80a */
[----:B------:R-:W-:Y:S01]  /*1ca0*/  UIMAD.WIDE.U32 UR4, UR39, -0x33333333, URZ ;  /* 0xcccccccd270478a5 */ /* 0x000fe2000f8e003f */
[--C-:B------:R-:W-:Y:S01]  /*1cb0*/  IADD3 R7, RZ, -R4, -R3.reuse ;  /* 0x80000004ff077210 */ /* 0x100fe20007ffe803 */
[----:B------:R-:W-:Y:S01]  /*1cc0*/  USEL UR6, URZ, 0x1, !UP0 ;  /* 0x000000013f067887 */ /* 0x000fe2000c000000 */
[----:B------:R-:W-:Y:S01]  /*1cd0*/  LOP3.LUT R3, R8, 0x40, R3, 0xe2, !PT ;  /* 0x0000004008037812 */ /* 0x000fe200078ee203 */
[C---:B------:R-:W-:Y:S01]  /*1ce0*/  IMAD.WIDE R8, R60.reuse, 0x80, RZ ;  /* 0x000000803c087825 */ /* 0x040fe200078e02ff */
[----:B---3--:R-:W-:Y:S01]  /*1cf0*/  ISETP.GE.AND P0, PT, R61, R6, PT ;  /* 0x000000063d00720c */ /* 0x008fe20003f06270 */
[----:B------:R-:W-:Y:S01]  /*1d00*/  USHF.R.U32.HI UR4, URZ, 0x2, UR5 ;  /* 0x000000023f047899 */ /* 0x000fe20008011605 */
[----:B------:R-:W-:Y:S01]  /*1d10*/  SHF.R.S32.HI R11, RZ, 0x1f, R10 ;  /* 0x0000001fff0b7819 */ /* 0x000fe2000001140a */
[----:B------:R-:W-:Y:S01]  /*1d20*/  IMAD R12, R5, -0x2, R6 ;  /* 0xfffffffe050c7824 */ /* 0x000fe200078e0206 */
[----:B------:R-:W-:Y:S01]  /*1d30*/  ULOP3.LUT UR38, UR38, UR6, URZ, 0x3c, !UPT ;  /* 0x0000000626267292 */ /* 0x000fe2000f8e3c3f */
[----:B------:R-:W-:Y:S01]  /*1d40*/  IMAD.SHL.U32 R5, R60, 0x80, RZ ;  /* 0x000000803c057824 */ /* 0x000fe200078e00ff */
[----:B------:R-:W-:Y:S01]  /*1d50*/  LOP3.LUT R75, R8, R3, R4, 0xfe, !PT ;  /* 0x00000003084b7212 */ /* 0x000fe200078efe04 */
[----:B------:R-:W-:Y:S01]  /*1d60*/  IMAD R6, R15, UR8, RZ ;  /* 0x000000080f067c24 */ /* 0x000fe2000f8e02ff */
[----:B------:R-:W-:Y:S01]  /*1d70*/  UIMAD UR39, UR4, -0x5, UR39 ;  /* 0xfffffffb042778a4 */ /* 0x000fe2000f8e0227 */
[----:B------:R-:W-:Y:S01]  /*1d80*/  IMAD R0, R0, -0x40, R7 ;  /* 0xffffffc000007824 */ /* 0x000fe200078e0207 */
[----:B------:R-:W-:Y:S01]  /*1d90*/  ISETP.GE.OR P0, PT, R5, UR7, P0 ;  /* 0x0000000705007c0c */ /* 0x000fe20008706670 */
[C---:B------:R-:W-:Y:S01]  /*1da0*/  IMAD R13, R57.reuse, UR9, R6 ;  /* 0x00000009390d7c24 */ /* 0x040fe2000f8e0206 */
[----:B------:R-:W-:Y:S01]  /*1db0*/  @UP1 ULOP3.LUT UR38, UR38, 0x1, UR4, 0x78, !UPT ;  /* 0x0000000126261892 */ /* 0x000fe2000f8e7804 */
[----:B------:R-:W-:Y:S01]  /*1dc0*/  IMAD.WIDE.U32 R6, R57, UR8, R10 ;  /* 0x0000000839067c25 */ /* 0x000fe2000f8e000a */
[----:B------:R-:W-:-:S03]  /*1dd0*/  IADD3 R3, -R5, UR7, R0 ;  /* 0x0000000705037c10 */ /* 0x000fc6000fffe100 */
[----:B------:R-:W-:Y:S02]  /*1de0*/  IMAD.IADD R7, R7, 0x1, R13 ;  /* 0x0000000107077824 */ /* 0x000fe400078e020d */
[----:B------:R-:W-:Y:S02]  /*1df0*/  IMAD.IADD R4, R12, 0x1, -R61 ;  /* 0x000000010c047824 */ /* 0x000fe400078e0a3d */
[----:B------:R-:W-:Y:S02]  /*1e00*/  IMAD.MOV.U32 R0, RZ, RZ, -0x1 ;  /* 0xffffffffff007424 */ /* 0x000fe400078e00ff */
[----:B------:R-:W-:Y:S05]  /*1e10*/  @P0 BRA `(.L_x_34) ;  /* 0x00000020008c0947 */ /* 0x000fea0003800000 */
[----:B------:R-:W0:Y:S01]  /*1e20*/  LDC.64 R68, c[0x0][0x5c8] ;  /* 0x00017200ff447b82 */ /* 0x000e220000000a00 */
[----:B-----5:R-:W-:Y:S01]  /*1e30*/  FSETP.NEU.AND P1, PT, R56, RZ, PT ;  /* 0x000000ff3800720b */ /* 0x020fe20003f2d000 */
[----:B------:R-:W-:Y:S01]  /*1e40*/  BSSY B0, `(.L_x_34) ;  /* 0x0000220000007945 */ /* 0x000fe20003800000 */
[----:B------:R-:W-:-:S04]  /*1e50*/  ISETP.GT.AND P0, PT, R4, RZ, PT ;  /* 0x000000ff0400720c */ /* 0x000fc80003f04270 */
[----:B------:R-:W-:Y:S01]  /*1e60*/  ISETP.GT.AND P3, PT, R3, RZ, P0 ;  /* 0x000000ff0300720c */ /* 0x000fe20000764270 */
[-C--:B0-----:R-:W-:Y:S02]  /*1e70*/  IMAD R12, R9, R68.reuse, RZ ;  /* 0x00000044090c7224 */ /* 0x081fe400078e02ff */
[----:B------:R-:W-:-:S04]  /*1e80*/  IMAD.WIDE.U32 R60, R75, R68, R6 ;  /* 0x000000444b3c7225 */ /* 0x000fc800078e0006 */
[----:B------:R-:W-:-:S04]  /*1e90*/  IMAD R5, R75, R69, R12 ;  /* 0x000000454b057224 */ /* 0x000fc800078e020c */
[----:B------:R-:W-:Y:S01]  /*1ea0*/  IMAD.IADD R77, R61, 0x1, R5 ;  /* 0x000000013d4d7824 */ /* 0x000fe200078e0205 */
[----:B------:R-:W-:Y:S06]  /*1eb0*/  @!P1 BRA `(.L_x_35) ;  /* 0x0000001400e89947 */ /* 0x000fec0003800000 */
[----:B------:R-:W0:Y:S01]  /*1ec0*/  LDC.64 R64, c[0x0][0x5b8] ;  /* 0x00016e00ff407b82 */ /* 0x000e220000000a00 */
[----:B------:R-:W-:-:S07]  /*1ed0*/  ULDC.64 UR4, c[0x0][0x5c0] ;  /* 0x0001700000047ab9 */ /* 0x000fce0000000a00 */
[----:B------:R-:W1:Y:S08]  /*1ee0*/  LDC.64 R70, c[0x0][0x5b0] ;  /* 0x00016c00ff467b82 */ /* 0x000e700000000a00 */
[----:B------:R-:W2:Y:S01]  /*1ef0*/  LDC.64 R72, c[0x0][0x5a8] ;  /* 0x00016a00ff487b82 */ /* 0x000ea20000000a00 */
[-C--:B0-----:R-:W-:Y:S02]  /*1f00*/  IMAD R6, R15, R64.reuse, RZ ;  /* 0x000000400f067224 */ /* 0x081fe400078e02ff */
[----:B------:R-:W-:-:S04]  /*1f10*/  IMAD.WIDE.U32 R62, R57, R64, R10 ;  /* 0x00000040393e7225 */ /* 0x000fc800078e000a */
[----:B------:R-:W-:Y:S02]  /*1f20*/  IMAD R65, R57, R65, R6 ;  /* 0x0000004139417224 */ /* 0x000fe400078e0206 */
[-C--:B-1----:R-:W-:Y:S02]  /*1f30*/  IMAD R8, R9, R70.reuse, RZ ;  /* 0x0000004609087224 */ /* 0x082fe400078e02ff */
[----:B------:R-:W-:Y:S02]  /*1f40*/  IMAD.IADD R13, R63, 0x1, R65 ;  /* 0x000000013f0d7824 */ /* 0x000fe400078e0241 */
[----:B------:R-:W-:Y:S02]  /*1f50*/  IMAD.MOV.U32 R12, RZ, RZ, R62 ;  /* 0x000000ffff0c7224 */ /* 0x000fe400078e003e */
[C---:B------:R-:W-:Y:S02]  /*1f60*/  IMAD R67, R75.reuse, R71, R8 ;  /* 0x000000474b437224 */ /* 0x040fe400078e0208 */
[----:B------:R-:W-:-:S04]  /*1f70*/  IMAD.WIDE.U32 R6, R75, R70, R12 ;  /* 0x000000464b067225 */ /* 0x000fc800078e000c */
[----:B------:R-:W-:Y:S01]  /*1f80*/  IMAD.IADD R5, R7, 0x1, R67 ;  /* 0x0000000107057824 */ /* 0x000fe200078e0243 */
[----:B--2---:R-:W-:-:S04]  /*1f90*/  LEA R14, P1, R6, R72, 0x1 ;  /* 0x00000048060e7211 */ /* 0x004fc800078208ff */
[----:B------:R-:W-:-:S05]  /*1fa0*/  LEA.HI.X R15, R6, R73, R5, 0x1, P1 ;  /* 0x00000049060f7211 */ /* 0x000fca00008f0c05 */
[----:B------:R0:W2:Y:S01]  /*1fb0*/  @P3 LDG.E.LTC128B.U16 R5, desc[UR36][R14.64] ;  /* 0x000000240e053981 */ /* 0x0000a2000c1e1520 */
[----:B------:R-:W-:Y:S01]  /*1fc0*/  LEA R8, P1, R60, UR4, 0x1 ;  /* 0x000000043c087c11 */ /* 0x000fe2000f8208ff */
[----:B------:R-:W-:Y:S01]  /*1fd0*/  IMAD.WIDE.U32 R6, R75, R70, R10 ;  /* 0x000000464b067225 */ /* 0x000fe200078e000a */
[----:B------:R-:W-:Y:S03]  /*1fe0*/  BSSY B1, `(.L_x_36) ;  /* 0x0000012000017945 */ /* 0x000fe60003800000 */
[----:B------:R-:W-:Y:S02]  /*1ff0*/  IMAD.IADD R7, R67, 0x1, R7 ;  /* 0x0000000143077824 */ /* 0x000fe400078e0207 */
[----:B------:R-:W-:Y:S01]  /*2000*/  IMAD.WIDE.U32 R20, R57, R64, R6 ;  /* 0x0000004039147225 */ /* 0x000fe200078e0006 */
[----:B0-----:R-:W-:-:S03]  /*2010*/  SHF.L.U64.HI R15, R70, 0x3, R71 ;  /* 0x00000003460f7819 */ /* 0x001fc60000010247 */
[----:B------:R-:W-:Y:S01]  /*2020*/  IMAD.IADD R7, R65, 0x1, R21 ;  /* 0x0000000141077824 */ /* 0x000fe200078e0215 */
[----:B------:R-:W-:Y:S01]  /*2030*/  LEA R6, P4, R20, R72, 0x1 ;  /* 0x0000004814067211 */ /* 0x000fe200078808ff */
[----:B------:R-:W-:-:S03]  /*2040*/  IMAD.SHL.U32 R14, R70, 0x8, RZ ;  /* 0x00000008460e7824 */ /* 0x000fc600078e00ff */
[----:B------:R-:W-:Y:S01]  /*2050*/  LEA.HI.X R7, R20, R73, R7, 0x1, P4 ;  /* 0x0000004914077211 */ /* 0x000fe200020f0c07 */
[----:B--2---:R-:W-:-:S05]  /*2060*/  HADD2.F32 R9, -RZ, R5.H0_H0 ;  /* 0x20000005ff097230 */ /* 0x004fca0000004100 */
[----:B------:R-:W-:-:S04]  /*2070*/  FMUL R9, R9, R56 ;  /* 0x0000003809097220 */ /* 0x000fc80000400000 */
[----:B------:R-:W-:Y:S01]  /*2080*/  FFMA R24, R24, R23, R9 ;  /* 0x0000001718187223 */ /* 0x000fe20000000009 */
[----:B------:R-:W-:Y:S02]  /*2090*/  LEA.HI.X R9, R60, UR5, R77, 0x1, P1 ;  /* 0x000000053c097c11 */ /* 0x000fe400088f0c4d */
[----:B------:R-:W-:Y:S02]  /*20a0*/  ISETP.GT.AND P1, PT, R4, 0x1, PT ;  /* 0x000000010400780c */ /* 0x000fe40003f24270 */
[----:B------:R-:W-:Y:S02]  /*20b0*/  F2FP.F16.F32.PACK_AB R24, RZ, R24 ;  /* 0x00000018ff18723e */ /* 0x000fe400000000ff */
[----:B------:R-:W-:-:S03]  /*20c0*/  ISETP.GT.AND P2, PT, R3, RZ, P1 ;  /* 0x000000ff0300720c */ /* 0x000fc60000f44270 */
[----:B------:R0:W-:Y:S10]  /*20d0*/  @P3 STG.E.U16 desc[UR36][R8.64], R24 ;  /* 0x0000001808003986 */ /* 0x0001f4000c101524 */
[----:B------:R-:W-:Y:S05]  /*20e0*/  @!P2 BRA `(.L_x_37) ;  /* 0x000000000004a947 */ /* 0x000fea0003800000 */
[----:B------:R1:W5:Y:S02]  /*20f0*/  LDG.E.LTC128B.U16 R5, desc[UR36][R6.64+0x2] ;  /* 0x0000022406057981 */ /* 0x000364000c1e1520 */
.L_x_37:
[----:B------:R-:W-:Y:S05]  /*2100*/  BSYNC B1 ;  /* 0x0000000000017941 */ /* 0x000fea0003800000 */
.L_x_36:
[----:B-----5:R-:W-:Y:S01]  /*2110*/  HADD2.F32 R61, -RZ, R5.H0_H0 ;  /* 0x20000005ff3d7230 */ /* 0x020fe20000004100 */
[----:B------:R-:W-:Y:S01]  /*2120*/  ISETP.GT.AND P0, PT, R3, 0x8, P0 ;  /* 0x000000080300780c */ /* 0x000fe20000704270 */
[----:B------:R-:W-:Y:S01]  /*2130*/  IMAD.WIDE.U32 R20, R75, R70, R14 ;  /* 0x000000464b147225 */ /* 0x000fe200078e000e */
[----:B0-----:R-:W-:-:S03]  /*2140*/  PRMT R24, R5, 0x7610, R24 ;  /* 0x0000761005187816 */ /* 0x001fc60000000018 */
[----:B------:R-:W-:Y:S01]  /*2150*/  FMUL R12, R61, R56 ;  /* 0x000000383d0c7220 */ /* 0x000fe20000400000 */
[----:B------:R-:W-:Y:S01]  /*2160*/  IMAD.IADD R67, R67, 0x1, R21 ;  /* 0x0000000143437824 */ /* 0x000fe200078e0215 */
[----:B------:R-:W-:Y:S02]  /*2170*/  IADD3 R62, P3, R62, R20, RZ ;  /* 0x000000143e3e7210 */ /* 0x000fe40007f7e0ff */
[----:B------:R-:W-:-:S03]  /*2180*/  FFMA R12, R25, R23, R12 ;  /* 0x00000017190c7223 */ /* 0x000fc6000000000c */
[----:B------:R-:W-:Y:S01]  /*2190*/  IMAD.X R13, R67, 0x1, R13, P3 ;  /* 0x00000001430d7824 */ /* 0x000fe200018e060d */
[C---:B------:R-:W-:Y:S02]  /*21a0*/  LEA R14, P3, R62.reuse, R72, 0x1 ;  /* 0x000000483e0e7211 */ /* 0x040fe400078608ff */
[----:B------:R-:W-:Y:S02]  /*21b0*/  F2FP.F16.F32.PACK_AB R12, RZ, R12 ;  /* 0x0000000cff0c723e */ /* 0x000fe400000000ff */
[----:B------:R-:W-:Y:S02]  /*21c0*/  LEA.HI.X R15, R62, R73, R13, 0x1, P3 ;  /* 0x000000493e0f7211 */ /* 0x000fe400018f0c0d */
[----:B------:R-:W-:-:S05]  /*21d0*/  PRMT R21, R12, 0x7610, R21 ;  /* 0x000076100c157816 */ /* 0x000fca0000000015 */
[----:B------:R0:W-:Y:S04]  /*21e0*/  @P2 STG.E.U16 desc[UR36][R8.64+0x2], R21 ;  /* 0x0000021508002986 */ /* 0x0001e8000c101524 */
[----:B------:R-:W2:Y:S01]  /*21f0*/  @P0 LDG.E.LTC128B.U16 R24, desc[UR36][R14.64] ;  /* 0x000000240e180981 */ /* 0x000ea2000c1e1520 */
[----:B------:R-:W-:Y:S01]  /*2200*/  IADD3 R20, P2, R10, R20, RZ ;  /* 0x000000140a147210 */ /* 0x000fe20007f5e0ff */
[----:B------:R-:W-:Y:S01]  /*2210*/  BSSY B1, `(.L_x_38) ;  /* 0x0000011000017945 */ /* 0x000fe20003800000 */
[C---:B------:R-:W-:Y:S02]  /*2220*/  SHF.L.U64.HI R13, R68.reuse, 0x4, R69 ;  /* 0x00000004440d7819 */ /* 0x040fe40000010245 */
[----:B------:R-:W-:Y:S01]  /*2230*/  ISETP.GT.AND P1, PT, R3, 0x8, P1 ;  /* 0x000000080300780c */ /* 0x000fe20000f24270 */
[----:B0-----:R-:W-:Y:S01]  /*2240*/  IMAD.X R21, R11, 0x1, R67, P2 ;  /* 0x000000010b157824 */ /* 0x001fe200010e0643 */
[----:B------:R-:W-:Y:S01]  /*2250*/  LEA R12, P2, R68, R8, 0x4 ;  /* 0x00000008440c7211 */ /* 0x000fe200078420ff */
[----:B------:R-:W-:-:S04]  /*2260*/  IMAD.WIDE.U32 R20, R57, R64, R20 ;  /* 0x0000004039147225 */ /* 0x000fc800078e0014 */
[----:B------:R-:W-:Y:S01]  /*2270*/  IMAD.X R13, R13, 0x1, R9, P2 ;  /* 0x000000010d0d7824 */ /* 0x000fe200010e0609 */
[----:B------:R-:W-:Y:S01]  /*2280*/  LEA R10, P3, R20, R72, 0x1 ;  /* 0x00000048140a7211 */ /* 0x000fe200078608ff */
[----:B------:R-:W-:-:S05]  /*2290*/  IMAD.IADD R11, R65, 0x1, R21 ;  /* 0x00000001410b7824 */ /* 0x000fca00078e0215 */
[----:B------:R-:W-:Y:S01]  /*22a0*/  LEA.HI.X R11, R20, R73, R11, 0x1, P3 ;  /* 0x00000049140b7211 */ /* 0x000fe200018f0c0b */
[----:B--2---:R-:W-:-:S05]  /*22b0*/  HADD2.F32 R5, -RZ, R24.H0_H0 ;  /* 0x20000018ff057230 */ /* 0x004fca0000004100 */
[----:B------:R-:W-:-:S04]  /*22c0*/  FMUL R5, R5, R56 ;  /* 0x0000003805057220 */ /* 0x000fc80000400000 */
[----:B------:R-:W-:-:S05]  /*22d0*/  FFMA R5, R26, R23, R5 ;  /* 0x000000171a057223 */ /* 0x000fca0000000005 */
[----:B------:R-:W-:-:S05]  /*22e0*/  F2FP.F16.F32.PACK_AB R5, RZ, R5 ;  /* 0x00000005ff05723e */ /* 0x000fca00000000ff */
[----:B------:R0:W-:Y:S01]  /*22f0*/  @P0 STG.E.U16 desc[UR36][R12.64], R5 ;  /* 0x000000050c000986 */ /* 0x0001e2000c101524 */
[----:B------:R-:W-:Y:S05]  /*2300*/  @!P1 BRA `(.L_x_39) ;  /* 0x0000000000049947 */ /* 0x000fea0003800000 */
[----:B------:R2:W5:Y:S02]  /*2310*/  LDG.E.LTC128B.U16 R24, desc[UR36][R10.64+0x2] ;  /* 0x000002240a187981 */ /* 0x000564000c1e1520 */
.L_x_39:
[----:B------:R-:W-:Y:S05]  /*2320*/  BSYNC B1 ;  /* 0x0000000000017941 */ /* 0x000fea0003800000 */
.L_x_38:
[----:B0----5:R-:W-:Y:S01]  /*2330*/  HADD2.F32 R5, -RZ, R24.H0_H0 ;  /* 0x20000018ff057230 */ /* 0x021fe20000004100 */
[----:B------:R-:W-:Y:S01]  /*2340*/  ISETP.GT.AND P0, PT, R4, 0x8, PT ;  /* 0x000000080400780c */ /* 0x000fe20003f04270 */
[----:B------:R-:W-:Y:S03]  /*2350*/  BSSY B1, `(.L_x_40) ;  /* 0x0000008000017945 */ /* 0x000fe60003800000 */
[----:B------:R-:W-:Y:S01]  /*2360*/  FMUL R14, R5, R56 ;  /* 0x00000038050e7220 */ /* 0x000fe20000400000 */
[----:B------:R-:W-:-:S03]  /*2370*/  ISETP.GT.AND P2, PT, R3, RZ, P0 ;  /* 0x000000ff0300720c */ /* 0x000fc60000744270 */
[----:B------:R-:W-:-:S05]  /*2380*/  FFMA R14, R27, R23, R14 ;  /* 0x000000171b0e7223 */ /* 0x000fca000000000e */
[----:B------:R-:W-:-:S05]  /*2390*/  F2FP.F16.F32.PACK_AB R14, RZ, R14 ;  /* 0x0000000eff0e723e */ /* 0x000fca00000000ff */
[----:B------:R0:W-:Y:S01]  /*23a0*/  @P1 STG.E.U16 desc[UR36][R12.64+0x2], R14 ;  /* 0x0000020e0c001986 */ /* 0x0001e2000c101524 */
[----:B------:R-:W-:Y:S05]  /*23b0*/  @!P2 BRA `(.L_x_41) ;  /* 0x000000000004a947 */ /* 0x000fea0003800000 */
[----:B------:R3:W5:Y:S02]  /*23c0*/  LDG.E.LTC128B.U16 R24, desc[UR36][R6.64+0x10] ;  /* 0x0000102406187981 */ /* 0x000764000c1e1520 */
.L_x_41:
[----:B------:R-:W-:Y:S05]  /*23d0*/  BSYNC B1 ;  /* 0x0000000000017941 */ /* 0x000fea0003800000 */
.L_x_40:
[----:B-----5:R-:W-:Y:S01]  /*23e0*/  HADD2.F32 R5, -RZ, R24.H0_H0 ;  /* 0x20000018ff057230 */ /* 0x020fe20000004100 */
        /* <DEDUP_REMOVED lines=9> */
.L_x_43:
[----:B------:R-:W-:Y:S05]  /*2480*/  BSYNC B1 ;  /* 0x0000000000017941 */ /* 0x000fea0003800000 */
.L_x_42:
[----:B----45:R-:W-:Y:S01]  /*2490*/  HADD2.F32 R5, -RZ, R24.H0_H0 ;  /* 0x20000018ff057230 */ /* 0x030fe20000004100 */
[----:B------:R-:W-:Y:S01]  /*24a0*/  ISETP.GT.AND P0, PT, R3, 0x8, P0 ;  /* 0x000000080300780c */ /* 0x000fe20000704270 */
[----:B------:R-:W-:Y:S03]  /*24b0*/  BSSY B1, `(.L_x_44) ;  /* 0x0000007000017945 */ /* 0x000fe60003800000 */
[----:B0-----:R-:W-:-:S04]  /*24c0*/  FMUL R14, R5, R56 ;  /* 0x00000038050e7220 */ /* 0x001fc80000400000 */
[----:B------:R-:W-:-:S05]  /*24d0*/  FFMA R14, R29, R23, R14 ;  /* 0x000000171d0e7223 */ /* 0x000fca000000000e */
[----:B------:R-:W-:-:S05]  /*24e0*/  F2FP.F16.F32.PACK_AB R14, RZ, R14 ;  /* 0x0000000eff0e723e */ /* 0x000fca00000000ff */
[----:B------:R0:W-:Y:S01]  /*24f0*/  @P3 STG.E.U16 desc[UR36][R8.64+0x12], R14 ;  /* 0x0000120e08003986 */ /* 0x0001e2000c101524 */
[----:B------:R-:W-:Y:S05]  /*2500*/  @!P0 BRA `(.L_x_45) ;  /* 0x0000000000048947 */ /* 0x000fea0003800000 */
[----:B------:R4:W5:Y:S02]  /*2510*/  LDG.E.LTC128B.U16 R24, desc[UR36][R10.64+0x10] ;  /* 0x000010240a187981 */ /* 0x000964000c1e1520 */
.L_x_45:
[----:B------:R-:W-:Y:S05]  /*2520*/  BSYNC B1 ;  /* 0x0000000000017941 */ /* 0x000fea0003800000 */
.L_x_44:
[----:B-----5:R-:W-:Y:S01]  /*2530*/  HADD2.F32 R5, -RZ, R24.H0_H0 ;  /* 0x20000018ff057230 */ /* 0x020fe20000004100 */
[----:B------:R-:W-:Y:S01]  /*2540*/  ISETP.GT.AND P1, PT, R3, 0x8, P1 ;  /* 0x000000080300780c */ /* 0x000fe20000f24270 */
[----:B------:R-:W-:Y:S03]  /*2550*/  BSSY B1, `(.L_x_46) ;  /* 0x0000007000017945 */ /* 0x000fe60003800000 */
[----:B------:R-:W-:-:S04]  /*2560*/  FMUL R5, R5, R56 ;  /* 0x0000003805057220 */ /* 0x000fc80000400000 */
[----:B------:R-:W-:-:S05]  /*2570*/  FFMA R5, R30, R23, R5 ;  /* 0x000000171e057223 */ /* 0x000fca0000000005 */
[----:B------:R-:W-:-:S05]  /*2580*/  F2FP.F16.F32.PACK_AB R5, RZ, R5 ;  /* 0x00000005ff05723e */ /* 0x000fca00000000ff */
[----:B------:R0:W-:Y:S01]  /*2590*/  @P0 STG.E.U16 desc[UR36][R12.64+0x10], R5 ;  /* 0x000010050c000986 */ /* 0x0001e2000c101524 */
[----:B------:R-:W-:Y:S05]  /*25a0*/  @!P1 BRA `(.L_x_47) ;  /* 0x0000000000049947 */ /* 0x000fea0003800000 */
[----:B------:R0:W5:Y:S02]  /*25b0*/  LDG.E.LTC128B.U16 R24, desc[UR36][R10.64+0x12] ;  /* 0x000012240a187981 */ /* 0x000164000c1e1520 */
.L_x_47:
[----:B------:R-:W-:Y:S05]  /*25c0*/  BSYNC B1 ;  /* 0x0000000000017941 */ /* 0x000fea0003800000 */
.L_x_46:
        /* <DEDUP_REMOVED lines=10> */
.L_x_49:
[----:B------:R-:W-:Y:S05]  /*2670*/  BSYNC B1 ;  /* 0x0000000000017941 */ /* 0x000fea0003800000 */
.L_x_48:
        /* <DEDUP_REMOVED lines=10> */
.L_x_51:
[----:B------:R-:W-:Y:S05]  /*2720*/  BSYNC B1 ;  /* 0x0000000000017941 */ /* 0x000fea0003800000 */
.L_x_50:
[----:B0----5:R-:W-:Y:S01]  /*2730*/  HADD2.F32 R5, -RZ, R24.H0_H0 ;  /* 0x20000018ff057230 */ /* 0x021fe20000004100 */
        /* <DEDUP_REMOVED lines=8> */
.L_x_53:
[----:B------:R-:W-:Y:S05]  /*27c0*/  BSYNC B1 ;  /* 0x0000000000017941 */ /* 0x000fea0003800000 */
.L_x_52:
        /* <DEDUP_REMOVED lines=9> */
.L_x_55:
[----:B------:R-:W-:Y:S05]  /*2860*/  BSYNC B1 ;  /* 0x0000000000017941 */ /* 0x000fea0003800000 */
.L_x_54:
        /* <DEDUP_REMOVED lines=10> */
.L_x_57:
[----:B------:R-:W-:Y:S05]  /*2910*/  BSYNC B1 ;  /* 0x0000000000017941 */ /* 0x000fea0003800000 */
.L_x_56:
        /* <DEDUP_REMOVED lines=10> */
.L_x_59:
[----:B------:R-:W-:Y:S05]  /*29c0*/  BSYNC B1 ;  /* 0x0000000000017941 */ /* 0x000fea0003800000 */
.L_x_58:
        /* <DEDUP_REMOVED lines=9> */
.L_x_61:
[----:B------:R-:W-:Y:S05]  /*2a60*/  BSYNC B1 ;  /* 0x0000000000017941 */ /* 0x000fea0003800000 */
.L_x_60:
        /* <DEDUP_REMOVED lines=9> */
.L_x_63:
[----:B------:R-:W-:Y:S05]  /*2b00*/  BSYNC B1 ;  /* 0x0000000000017941 */ /* 0x000fea0003800000 */
.L_x_62:
        /* <DEDUP_REMOVED lines=10> */
.L_x_65:
[----:B------:R-:W-:Y:S05]  /*2bb0*/  BSYNC B1 ;  /* 0x0000000000017941 */ /* 0x000fea0003800000 */
.L_x_64:
        /* <DEDUP_REMOVED lines=10> */
.L_x_67:
[----:B------:R-:W-:Y:S05]  /*2c60*/  BSYNC B1 ;  /* 0x0000000000017941 */ /* 0x000fea0003800000 */
.L_x_66:
        /* <DEDUP_REMOVED lines=9> */
.L_x_69:
[----:B------:R-:W-:Y:S05]  /*2d00*/  BSYNC B1 ;  /* 0x0000000000017941 */ /* 0x000fea0003800000 */
.L_x_68:
        /* <DEDUP_REMOVED lines=9> */
.L_x_71:
[----:B------:R-:W-:Y:S05]  /*2da0*/  BSYNC B1 ;  /* 0x0000000000017941 */ /* 0x000fea0003800000 */
.L_x_70:
        /* <DEDUP_REMOVED lines=10> */
.L_x_73:
[----:B------:R-:W-:Y:S05]  /*2e50*/  BSYNC B1 ;  /* 0x0000000000017941 */ /* 0x000fea0003800000 */
.L_x_72:
        /* <DEDUP_REMOVED lines=10> */
.L_x_75:
[----:B------:R-:W-:Y:S05]  /*2f00*/  BSYNC B1 ;  /* 0x0000000000017941 */ /* 0x000fea0003800000 */
.L_x_74:
        /* <DEDUP_REMOVED lines=9> */
.L_x_77:
[----:B------:R-:W-:Y:S05]  /*2fa0*/  BSYNC B1 ;  /* 0x0000000000017941 */ /* 0x000fea0003800000 */
.L_x_76:
        /* <DEDUP_REMOVED lines=9> */
.L_x_79:
[----:B------:R-:W-:Y:S05]  /*3040*/  BSYNC B1 ;  /* 0x0000000000017941 */ /* 0x000fea0003800000 */
.L_x_78:
        /* <DEDUP_REMOVED lines=10> */
.L_x_81:
[----:B------:R-:W-:Y:S05]  /*30f0*/  BSYNC B1 ;  /* 0x0000000000017941 */ /* 0x000fea0003800000 */
.L_x_80:
        /* <DEDUP_REMOVED lines=10> */
.L_x_83:
[----:B------:R-:W-:Y:S05]  /*31a0*/  BSYNC B1 ;  /* 0x0000000000017941 */ /* 0x000fea0003800000 */
.L_x_82:
        /* <DEDUP_REMOVED lines=9> */
.L_x_85:
[----:B------:R-:W-:Y:S05]  /*3240*/  BSYNC B1 ;  /* 0x0000000000017941 */ /* 0x000fea0003800000 */
.L_x_84:
        /* <DEDUP_REMOVED lines=9> */
.L_x_87:
[----:B------:R-:W-:Y:S05]  /*32e0*/  BSYNC B1 ;  /* 0x0000000000017941 */ /* 0x000fea0003800000 */
.L_x_86:
        /* <DEDUP_REMOVED lines=10> */
.L_x_89:
[----:B------:R-:W-:Y:S05]  /*3390*/  BSYNC B1 ;  /* 0x0000000000017941 */ /* 0x000fea0003800000 */
.L_x_88:
[----:B-----5:R-:W-:Y:S01]  /*33a0*/  HADD2.F32 R5, -RZ, R24.H0_H0 ;  /* 0x20000018ff057230 */ /* 0x020fe20000004100 */
[----:B------:R-:W-:Y:S01]  /*33b0*/  ISETP.GT.AND P1, PT, R4, 0x39, PT ;  /* 0x000000390400780c */ /* 0x000fe20003f24270 */
[----:B------:R-:W-:Y:S01]  /*33c0*/  @P2 IMAD.MOV.U32 R4, RZ, RZ, R8 ;  /* 0x000000ffff042224 */ /* 0x000fe200078e0008 */
[----:B------:R-:W-:Y:S02]  /*33d0*/  BSSY B1, `(.L_x_90) ;  /* 0x000000a000017945 */ /* 0x000fe40003800000 */
[----:B------:R-:W-:Y:S01]  /*33e0*/  FMUL R5, R5, R56 ;  /* 0x0000003805057220 */ /* 0x000fe20000400000 */
[----:B------:R-:W-:-:S03]  /*33f0*/  ISETP.GT.AND P3, PT, R3, RZ, P1 ;  /* 0x000000ff0300720c */ /* 0x000fc60000f64270 */
[----:B------:R-:W-:-:S05]  /*3400*/  FFMA R5, R52, R23, R5 ;  /* 0x0000001734057223 */ /* 0x000fca0000000005 */
[----:B------:R-:W-:-:S04]  /*3410*/  F2FP.F16.F32.PACK_AB R5, RZ, R5 ;  /* 0x00000005ff05723e */ /* 0x000fc800000000ff */
[----:B0-----:R-:W-:Y:S01]  /*3420*/  PRMT R14, R5, 0x7610, R14 ;  /* 0x00007610050e7816 */ /* 0x001fe2000000000e */
[----:B------:R-:W-:-:S05]  /*3430*/  @P2 IMAD.MOV.U32 R5, RZ, RZ, R9 ;  /* 0x000000ffff052224 */ /* 0x000fca00078e0009 */
[----:B------:R0:W-:Y:S01]  /*3440*/  @P2 STG.E.U16 desc[UR36][R4.64+0x70], R14 ;  /* 0x0000700e04002986 */ /* 0x0001e2000c101524 */
[----:B------:R-:W-:Y:S05]  /*3450*/  @!P3 BRA `(.L_x_91) ;  /* 0x000000000004b947 */ /* 0x000fea0003800000 */
[----:B------:R0:W5:Y:S02]  /*3460*/  LDG.E.LTC128B.U16 R24, desc[UR36][R6.64+0x72] ;  /* 0x0000722406187981 */ /* 0x000164000c1e1520 */
.L_x_91:
[----:B------:R-:W-:Y:S05]  /*3470*/  BSYNC B1 ;  /* 0x0000000000017941 */ /* 0x000fea0003800000 */
.L_x_90:
        /* <DEDUP_REMOVED lines=9> */
.L_x_93:
[----:B------:R-:W-:Y:S05]  /*3510*/  BSYNC B1 ;  /* 0x0000000000017941 */ /* 0x000fea0003800000 */
.L_x_92:
[----:B-----5:R-:W-:Y:S01]  /*3520*/  HADD2.F32 R5, -RZ, R24.H0_H0 ;  /* 0x20000018ff057230 */ /* 0x020fe20000004100 */
[----:B------:R-:W-:Y:S01]  /*3530*/  ISETP.GT.AND P1, PT, R3, 0x8, P1 ;  /* 0x000000080300780c */ /* 0x000fe20000f24270 */
[----:B0-----:R-:W-:Y:S01]  /*3540*/  @P0 IMAD.MOV.U32 R4, RZ, RZ, R12 ;  /* 0x000000ffff040224 */ /* 0x001fe200078e000c */
[----:B------:R-:W-:Y:S02]  /*3550*/  BSSY B1, `(.L_x_94) ;  /* 0x0000009000017945 */ /* 0x000fe40003800000 */
[----:B------:R-:W-:-:S04]  /*3560*/  FMUL R5, R5, R56 ;  /* 0x0000003805057220 */ /* 0x000fc80000400000 */
[----:B------:R-:W-:-:S05]  /*3570*/  FFMA R5, R54, R23, R5 ;  /* 0x0000001736057223 */ /* 0x000fca0000000005 */
[----:B------:R-:W-:-:S04]  /*3580*/  F2FP.F16.F32.PACK_AB R5, RZ, R5 ;  /* 0x00000005ff05723e */ /* 0x000fc800000000ff */
[----:B-1-3--:R-:W-:Y:S01]  /*3590*/  PRMT R6, R5, 0x7610, R6 ;  /* 0x0000761005067816 */ /* 0x00afe20000000006 */
[----:B------:R-:W-:-:S05]  /*35a0*/  @P0 IMAD.MOV.U32 R5, RZ, RZ, R13 ;  /* 0x000000ffff050224 */ /* 0x000fca00078e000d */
[----:B------:R0:W-:Y:S01]  /*35b0*/  @P0 STG.E.U16 desc[UR36][R4.64+0x70], R6 ;  /* 0x0000700604000986 */ /* 0x0001e2000c101524 */
[----:B------:R-:W-:Y:S05]  /*35c0*/  @!P1 BRA `(.L_x_95) ;  /* 0x0000000000049947 */ /* 0x000fea0003800000 */
[----:B------:R1:W5:Y:S02]  /*35d0*/  LDG.E.LTC128B.U16 R24, desc[UR36][R10.64+0x72] ;  /* 0x000072240a187981 */ /* 0x000364000c1e1520 */
.L_x_95:
[----:B------:R-:W-:Y:S05]  /*35e0*/  BSYNC B1 ;  /* 0x0000000000017941 */ /* 0x000fea0003800000 */
.L_x_94:
[----:B------:R-:W-:Y:S05]  /*35f0*/  @!P1 BRA `(.L_x_96) ;  /* 0x0000000800909947 */ /* 0x000fea0003800000 */
[----:B-----5:R-:W-:-:S05]  /*3600*/  HADD2.F32 R3, -RZ, R24.H0_H0 ;  /* 0x20000018ff037230 */ /* 0x020fca0000004100 */
[----:B0-----:R-:W-:-:S04]  /*3610*/  FMUL R4, R3, R56 ;  /* 0x0000003803047220 */ /* 0x001fc80000400000 */
[----:B------:R-:W-:-:S05]  /*3620*/  FFMA R4, R55, R23, R4 ;  /* 0x0000001737047223 */ /* 0x000fca0000000004 */
[----:B------:R-:W-:-:S05]  /*3630*/  F2FP.F16.F32.PACK_AB R4, RZ, R4 ;  /* 0x00000004ff04723e */ /* 0x000fca00000000ff */
[----:B------:R3:W-:Y:S01]  /*3640*/  STG.E.U16 desc[UR36][R12.64+0x72], R4 ;  /* 0x000072040c007986 */ /* 0x0007e2000c101524 */
[----:B------:R-:W-:Y:S05]  /*3650*/  BRA `(.L_x_96) ;  /* 0x0000000800787947 */ /* 0x000fea0003800000 */
.L_x_35:
[----:B------:R-:W-:Y:S01]  /*3660*/  ISETP.GT.AND P2, PT, R4, 0x1, PT ;  /* 0x000000010400780c */ /* 0x000fe20003f44270 */
[----:B------:R-:W-:Y:S01]  /*3670*/  ULDC.64 UR4, c[0x0][0x5c0] ;  /* 0x0001700000047ab9 */ /* 0x000fe20000000a00 */
[-C--:B------:R-:W-:Y:S01]  /*3680*/  FMUL R24, R24, R23.reuse ;  /* 0x0000001718187220 */ /* 0x080fe20000400000 */
[-C--:B------:R-:W-:Y:S01]  /*3690*/  FMUL R25, R25, R23.reuse ;  /* 0x0000001719197220 */ /* 0x080fe20000400000 */
[----:B------:R-:W-:Y:S01]  /*36a0*/  ISETP.GT.AND P1, PT, R3, RZ, P2 ;  /* 0x000000ff0300720c */ /* 0x000fe20001724270 */
[-C--:B------:R-:W-:Y:S01]  /*36b0*/  FMUL R26, R26, R23.reuse ;  /* 0x000000171a1a7220 */ /* 0x080fe20000400000 */
[----:B------:R-:W-:Y:S01]  /*36c0*/  LEA R6, P4, R60, UR4, 0x1 ;  /* 0x000000043c067c11 */ /* 0x000fe2000f8808ff */
[-C--:B------:R-:W-:Y:S01]  /*36d0*/  FMUL R27, R27, R23.reuse ;  /* 0x000000171b1b7220 */ /* 0x080fe20000400000 */
[----:B------:R-:W-:Y:S01]  /*36e0*/  F2FP.F16.F32.PACK_AB R24, RZ, R24 ;  /* 0x00000018ff18723e */ /* 0x000fe200000000ff */
[-C--:B------:R-:W-:Y:S01]  /*36f0*/  FMUL R28, R28, R23.reuse ;  /* 0x000000171c1c7220 */ /* 0x080fe20000400000 */
[----:B------:R-:W-:Y:S01]  /*3700*/  LEA.HI.X R7, R60, UR5, R77, 0x1, P4 ;  /* 0x000000053c077c11 */ /* 0x000fe2000a0f0c4d */
[----:B------:R-:W-:Y:S01]  /*3710*/  FMUL R29, R29, R23 ;  /* 0x000000171d1d7220 */ /* 0x000fe20000400000 */
[----:B------:R-:W-:Y:S01]  /*3720*/  F2FP.F16.F32.PACK_AB R25, RZ, R25 ;  /* 0x00000019ff19723e */ /* 0x000fe200000000ff */
[-C--:B------:R-:W-:Y:S01]  /*3730*/  FMUL R30, R30, R23.reuse ;  /* 0x000000171e1e7220 */ /* 0x080fe20000400000 */
[----:B------:R-:W-:Y:S01]  /*3740*/  ISETP.GT.AND P2, PT, R3, 0x8, P2 ;  /* 0x000000080300780c */ /* 0x000fe20001744270 */
[----:B------:R-:W-:Y:S01]  /*3750*/  @P3 STG.E.U16 desc[UR36][R6.64], R24 ;  /* 0x0000001806003986 */ /* 0x000fe2000c101524 */
[C---:B------:R-:W-:Y:S01]  /*3760*/  SHF.L.U64.HI R69, R68.reuse, 0x4, R69 ;  /* 0x0000000444457819 */ /* 0x040fe20000010245 */
[-C--:B------:R-:W-:Y:S01]  /*3770*/  FMUL R31, R31, R23.reuse ;  /* 0x000000171f1f7220 */ /* 0x080fe20000400000 */
[----:B------:R-:W-:Y:S01]  /*3780*/  LEA R8, P3, R68, R6, 0x4 ;  /* 0x0000000644087211 */ /* 0x000fe200078620ff */
[----:B------:R-:W-:Y:S01]  /*3790*/  @P1 STG.E.U16 desc[UR36][R6.64+0x2], R25 ;  /* 0x0000021906001986 */ /* 0x000fe2000c101524 */
[----:B------:R-:W-:Y:S01]  /*37a0*/  ISETP.GT.AND P1, PT, R3, 0x8, P0 ;  /* 0x000000080300780c */ /* 0x000fe20000724270 */
[----:B------:R-:W-:Y:S01]  /*37b0*/  FMUL R32, R32, R23 ;  /* 0x0000001720207220 */ /* 0x000fe20000400000 */
[----:B------:R-:W-:Y:S01]  /*37c0*/  F2FP.F16.F32.PACK_AB R26, RZ, R26 ;  /* 0x0000001aff1a723e */ /* 0x000fe200000000ff */
[----:B------:R-:W-:Y:S01]  /*37d0*/  IMAD.X R9, R69, 0x1, R7, P3 ;  /* 0x0000000145097824 */ /* 0x000fe200018e0607 */
[----:B------:R-:W-:Y:S01]  /*37e0*/  F2FP.F16.F32.PACK_AB R27, RZ, R27 ;  /* 0x0000001bff1b723e */ /* 0x000fe200000000ff */
[-C--:B------:R-:W-:Y:S01]  /*37f0*/  FMUL R33, R33, R23.reuse ;  /* 0x0000001721217220 */ /* 0x080fe20000400000 */
[----:B------:R-:W-:Y:S01]  /*3800*/  ISETP.GT.AND P0, PT, R4, 0x8, PT ;  /* 0x000000080400780c */ /* 0x000fe20003f04270 */
[-C--:B------:R-:W-:Y:S01]  /*3810*/  FMUL R34, R34, R23.reuse ;  /* 0x0000001722227220 */ /* 0x080fe20000400000 */
[----:B------:R-:W-:Y:S01]  /*3820*/  F2FP.F16.F32.PACK_AB R28, RZ, R28 ;  /* 0x0000001cff1c723e */ /* 0x000fe200000000ff */
[-C--:B------:R-:W-:Y:S01]  /*3830*/  FMUL R35, R35, R23.reuse ;  /* 0x0000001723237220 */ /* 0x080fe20000400000 */
[C---:B------:R-:W-:Y:S01]  /*3840*/  ISETP.GT.AND P4, PT, R3.reuse, RZ, P0 ;  /* 0x000000ff0300720c */ /* 0x040fe20000784270 */
[----:B------:R-:W-:Y:S01]  /*3850*/  FMUL R36, R36, R23 ;  /* 0x0000001724247220 */ /* 0x000fe20000400000 */
[----:B------:R-:W-:Y:S01]  /*3860*/  F2FP.F16.F32.PACK_AB R29, RZ, R29 ;  /* 0x0000001dff1d723e */ /* 0x000fe200000000ff */
[----:B------:R-:W-:Y:S01]  /*3870*/  @P1 STG.E.U16 desc[UR36][R8.64], R26 ;  /* 0x0000001a08001986 */ /* 0x000fe2000c101524 */
[----:B------:R-:W-:Y:S01]  /*3880*/  ISETP.GT.AND P1, PT, R3, 0x8, P0 ;  /* 0x000000080300780c */ /* 0x000fe20000724270 */
[-C--:B------:R-:W-:Y:S01]  /*3890*/  FMUL R37, R37, R23.reuse ;  /* 0x0000001725257220 */ /* 0x080fe20000400000 */
[C---:B------:R-:W-:Y:S01]  /*38a0*/  ISETP.GT.AND P0, PT, R4.reuse, 0x10, PT ;  /* 0x000000100400780c */ /* 0x040fe20003f04270 */
[----:B------:R-:W-:Y:S01]  /*38b0*/  @P2 STG.E.U16 desc[UR36][R8.64+0x2], R27 ;  /* 0x0000021b08002986 */ /* 0x000fe2000c101524 */
[----:B------:R-:W-:Y:S01]  /*38c0*/  ISETP.GT.AND P2, PT, R4, 0x9, PT ;  /* 0x000000090400780c */ /* 0x000fe20003f44270 */
[-C--:B------:R-:W-:Y:S01]  /*38d0*/  FMUL R38, R38, R23.reuse ;  /* 0x0000001726267220 */ /* 0x080fe20000400000 */
[----:B------:R-:W-:Y:S01]  /*38e0*/  F2FP.F16.F32.PACK_AB R30, RZ, R30 ;  /* 0x0000001eff1e723e */ /* 0x000fe200000000ff */
[-C--:B------:R-:W-:Y:S01]  /*38f0*/  FMUL R39, R39, R23.reuse ;  /* 0x0000001727277220 */ /* 0x080fe20000400000 */
[C---:B------:R-:W-:Y:S01]  /*3900*/  ISETP.GT.AND P3, PT, R3.reuse, RZ, P2 ;  /* 0x000000ff0300720c */ /* 0x040fe20001764270 */
[----:B------:R-:W-:Y:S01]  /*3910*/  @P4 STG.E.U16 desc[UR36][R6.64+0x10], R28 ;  /* 0x0000101c06004986 */ /* 0x000fe2000c101524 */
[----:B------:R-:W-:Y:S01]  /*3920*/  ISETP.GT.AND P2, PT, R3, 0x8, P2 ;  /* 0x000000080300780c */ /* 0x000fe20001744270 */
[----:B------:R-:W-:Y:S01]  /*3930*/  FMUL R40, R40, R23 ;  /* 0x0000001728287220 */ /* 0x000fe20000400000 */
[----:B------:R-:W-:Y:S01]  /*3940*/  F2FP.F16.F32.PACK_AB R31, RZ, R31 ;  /* 0x0000001fff1f723e */ /* 0x000fe200000000ff */
[-C--:B------:R-:W-:Y:S01]  /*3950*/  FMUL R41, R41, R23.reuse ;  /* 0x0000001729297220 */ /* 0x080fe20000400000 */
[----:B------:R-:W-:Y:S01]  /*3960*/  ISETP.GT.AND P4, PT, R3, RZ, P0 ;  /* 0x000000ff0300720c */ /* 0x000fe20000784270 */
[-C--:B------:R-:W-:Y:S01]  /*3970*/  FMUL R42, R42, R23.reuse ;  /* 0x000000172a2a7220 */ /* 0x080fe20000400000 */
[----:B------:R-:W-:Y:S01]  /*3980*/  F2FP.F16.F32.PACK_AB R32, RZ, R32 ;  /* 0x00000020ff20723e */ /* 0x000fe200000000ff */
[----:B------:R-:W-:Y:S01]  /*3990*/  FMUL R43, R43, R23 ;  /* 0x000000172b2b7220 */ /* 0x000fe20000400000 */
[----:B------:R-:W-:Y:S01]  /*39a0*/  F2FP.F16.F32.PACK_AB R33, RZ, R33 ;  /* 0x00000021ff21723e */ /* 0x000fe200000000ff */
[-C--:B------:R-:W-:Y:S01]  /*39b0*/  FMUL R44, R44, R23.reuse ;  /* 0x000000172c2c7220 */ /* 0x080fe20000400000 */
[----:B------:R-:W-:Y:S01]  /*39c0*/  F2FP.F16.F32.PACK_AB R34, RZ, R34 ;  /* 0x00000022ff22723e */ /* 0x000fe200000000ff */
[----:B------:R-:W-:Y:S01]  /*39d0*/  @P3 STG.E.U16 desc[UR36][R6.64+0x12], R29 ;  /* 0x0000121d06003986 */ /* 0x000fe2000c101524 */
[----:B------:R-:W-:Y:S01]  /*39e0*/  ISETP.GT.AND P3, PT, R4, 0x11, PT ;  /* 0x000000110400780c */ /* 0x000fe20003f64270 */
[----:B------:R-:W-:Y:S01]  /*39f0*/  FMUL R45, R45, R23 ;  /* 0x000000172d2d7220 */ /* 0x000fe20000400000 */
[----:B------:R-:W-:Y:S01]  /*3a00*/  F2FP.F16.F32.PACK_AB R35, RZ, R35 ;  /* 0x00000023ff23723e */ /* 0x000fe200000000ff */
[----:B------:R-:W-:Y:S01]  /*3a10*/  @P1 STG.E.U16 desc[UR36][R8.64+0x10], R30 ;  /* 0x0000101e08001986 */ /* 0x000fe2000c101524 */
[C---:B------:R-:W-:Y:S01]  /*3a20*/  ISETP.GT.AND P1, PT, R3.reuse, 0x8, P0 ;  /* 0x000000080300780c */ /* 0x040fe20000724270 */
[-C--:B------:R-:W-:Y:S01]  /*3a30*/  FMUL R46, R46, R23.reuse ;  /* 0x000000172e2e7220 */ /* 0x080fe20000400000 */
[----:B------:R-:W-:Y:S01]  /*3a40*/  ISETP.GT.AND P0, PT, R4, 0x18, PT ;  /* 0x000000180400780c */ /* 0x000fe20003f04270 */
[----:B------:R-:W-:Y:S01]  /*3a50*/  @P2 STG.E.U16 desc[UR36][R8.64+0x12], R31 ;  /* 0x0000121f08002986 */ /* 0x000fe2000c101524 */
[----:B------:R-:W-:Y:S01]  /*3a60*/  ISETP.GT.AND P2, PT, R3, RZ, P3 ;  /* 0x000000ff0300720c */ /* 0x000fe20001f44270 */
[-C--:B------:R-:W-:Y:S01]  /*3a70*/  FMUL R47, R47, R23.reuse ;  /* 0x000000172f2f7220 */ /* 0x080fe20000400000 */
[C---:B------:R-:W-:Y:S01]  /*3a80*/  ISETP.GT.AND P3, PT, R3.reuse, 0x8, P3 ;  /* 0x000000080300780c */ /* 0x040fe20001f64270 */
[----:B------:R-:W-:Y:S01]  /*3a90*/  @P4 STG.E.U16 desc[UR36][R6.64+0x20], R32 ;  /* 0x0000202006004986 */ /* 0x000fe2000c101524 */
[----:B------:R-:W-:Y:S01]  /*3aa0*/  ISETP.GT.AND P4, PT, R3, RZ, P0 ;  /* 0x000000ff0300720c */ /* 0x000fe20000784270 */
[-C--:B------:R-:W-:Y:S01]  /*3ab0*/  FMUL R48, R48, R23.reuse ;  /* 0x0000001730307220 */ /* 0x080fe20000400000 */
[----:B------:R-:W-:Y:S01]  /*3ac0*/  F2FP.F16.F32.PACK_AB R36, RZ, R36 ;  /* 0x00000024ff24723e */ /* 0x000fe200000000ff */
[----:B------:R-:W-:Y:S01]  /*3ad0*/  FMUL R49, R49, R23 ;  /* 0x0000001731317220 */ /* 0x000fe20000400000 */
[----:B------:R-:W-:Y:S01]  /*3ae0*/  F2FP.F16.F32.PACK_AB R37, RZ, R37 ;  /* 0x00000025ff25723e */ /* 0x000fe200000000ff */
[-C--:B------:R-:W-:Y:S01]  /*3af0*/  FMUL R50, R50, R23.reuse ;  /* 0x0000001732327220 */ /* 0x080fe20000400000 */
[----:B------:R-:W-:Y:S01]  /*3b00*/  F2FP.F16.F32.PACK_AB R38, RZ, R38 ;  /* 0x00000026ff26723e */ /* 0x000fe200000000ff */
[----:B------:R-:W-:Y:S01]  /*3b10*/  FMUL R51, R51, R23 ;  /* 0x0000001733337220 */ /* 0x000fe20000400000 */
[----:B------:R-:W-:Y:S01]  /*3b20*/  F2FP.F16.F32.PACK_AB R39, RZ, R39 ;  /* 0x00000027ff27723e */ /* 0x000fe200000000ff */
[----:B------:R-:W-:Y:S01]  /*3b30*/  @P2 STG.E.U16 desc[UR36][R6.64+0x22], R33 ;  /* 0x0000222106002986 */ /* 0x000fe2000c101524 */
[----:B------:R-:W-:Y:S01]  /*3b40*/  F2FP.F16.F32.PACK_AB R40, RZ, R40 ;  /* 0x00000028ff28723e */ /* 0x000fe200000000ff */
        /* <DEDUP_REMOVED lines=10> */
[----:B------:R-:W-:Y:S01]  /*3bf0*/  @P4 STG.E.U16 desc[UR36][R6.64+0x30], R36 ;  /* 0x0000302406004986 */ /* 0x000fe2000c101524 */
[----:B------:R-:W-:Y:S01]  /*3c00*/  ISETP.GT.AND P2, PT, R3, RZ, P3 ;  /* 0x000000ff0300720c */ /* 0x000fe20001f44270 */
[----:B------:R-:W-:Y:S01]  /*3c10*/  FMUL R55, R55, R23 ;  /* 0x0000001737377220 */ /* 0x000fe20000400000 */
[----:B------:R-:W-:-:S02]  /*3c20*/  ISETP.GT.AND P4, PT, R3, 0x8, P3 ;  /* 0x000000080300780c */ /* 0x000fc40001f84270 */
[C---:B------:R-:W-:Y:S02]  /*3c30*/  ISETP.GT.AND P3, PT, R3.reuse, RZ, P0 ;  /* 0x000000ff0300720c */ /* 0x040fe40000764270 */
[----:B------:R-:W-:Y:S02]  /*3c40*/  ISETP.GT.AND P0, PT, R3, 0x8, P0 ;  /* 0x000000080300780c */ /* 0x000fe40000704270 */
[----:B------:R-:W-:Y:S02]  /*3c50*/  F2FP.F16.F32.PACK_AB R43, RZ, R43 ;  /* 0x0000002bff2b723e */ /* 0x000fe400000000ff */
[----:B------:R-:W-:Y:S02]  /*3c60*/  F2FP.F16.F32.PACK_AB R44, RZ, R44 ;  /* 0x0000002cff2c723e */ /* 0x000fe400000000ff */
[----:B------:R-:W-:Y:S01]  /*3c70*/  F2FP.F16.F32.PACK_AB R45, RZ, R45 ;  /* 0x0000002dff2d723e */ /* 0x000fe200000000ff */
[----:B------:R-:W-:Y:S01]  /*3c80*/  @P2 STG.E.U16 desc[UR36][R6.64+0x32], R37 ;  /* 0x0000322506002986 */ /* 0x000fe2000c101524 */
[----:B------:R-:W-:-:S02]  /*3c90*/  F2FP.F16.F32.PACK_AB R46, RZ, R46 ;  /* 0x0000002eff2e723e */ /* 0x000fc400000000ff */
[----:B------:R-:W-:Y:S01]  /*3ca0*/  F2FP.F16.F32.PACK_AB R47, RZ, R47 ;  /* 0x0000002fff2f723e */ /* 0x000fe200000000ff */
[----:B------:R-:W-:Y:S01]  /*3cb0*/  @P1 STG.E.U16 desc[UR36][R8.64+0x30], R38 ;  /* 0x0000302608001986 */ /* 0x000fe2000c101524 */
[C---:B------:R-:W-:Y:S02]  /*3cc0*/  ISETP.GT.AND P1, PT, R4.reuse, 0x28, PT ;  /* 0x000000280400780c */ /* 0x040fe40003f24270 */
[----:B------:R-:W-:Y:S01]  /*3cd0*/  F2FP.F16.F32.PACK_AB R48, RZ, R48 ;  /* 0x00000030ff30723e */ /* 0x000fe200000000ff */
[----:B------:R-:W-:Y:S01]  /*3ce0*/  @P4 STG.E.U16 desc[UR36][R8.64+0x32], R39 ;  /* 0x0000322708004986 */ /* 0x000fe2000c101524 */
[----:B------:R-:W-:Y:S02]  /*3cf0*/  ISETP.GT.AND P4, PT, R4, 0x21, PT ;  /* 0x000000210400780c */ /* 0x000fe40003f84270 */
[----:B------:R-:W-:Y:S01]  /*3d00*/  F2FP.F16.F32.PACK_AB R49, RZ, R49 ;  /* 0x00000031ff31723e */ /* 0x000fe200000000ff */
[----:B------:R-:W-:Y:S01]  /*3d10*/  @P3 STG.E.U16 desc[UR36][R6.64+0x40], R40 ;  /* 0x0000402806003986 */ /* 0x000fe2000c101524 */
[----:B------:R-:W-:-:S02]  /*3d20*/  ISETP.GT.AND P2, PT, R3, RZ, P4 ;  /* 0x000000ff0300720c */ /* 0x000fc40002744270 */
[C---:B------:R-:W-:Y:S02]  /*3d30*/  ISETP.GT.AND P4, PT, R3.reuse, 0x8, P4 ;  /* 0x000000080300780c */ /* 0x040fe40002784270 */
        /* <DEDUP_REMOVED lines=12> */
[C---:B------:R-:W-:Y:S02]  /*3e00*/  ISETP.GT.AND P2, PT, R3.reuse, RZ, P0 ;  /* 0x000000ff0300720c */ /* 0x040fe40000744270 */
[----:B------:R-:W-:Y:S01]  /*3e10*/  ISETP.GT.AND P0, PT, R3, 0x8, P0 ;  /* 0x000000080300780c */ /* 0x000fe20000704270 */
[----:B------:R-:W-:Y:S01]  /*3e20*/  @P3 STG.E.U16 desc[UR36][R6.64+0x50], R44 ;  /* 0x0000502c06003986 */ /* 0x000fe2000c101524 */
[----:B------:R-:W-:-:S04]  /*3e30*/  ISETP.GT.AND P3, PT, R4, 0x30, PT ;  /* 0x000000300400780c */ /* 0x000fc80003f64270 */
[C---:B------:R-:W-:Y:S02]  /*3e40*/  ISETP.GT.AND P4, PT, R3.reuse, RZ, P3 ;  /* 0x000000ff0300720c */ /* 0x040fe40001f84270 */
[----:B------:R-:W-:-:S03]  /*3e50*/  ISETP.GT.AND P3, PT, R3, 0x8, P3 ;  /* 0x000000080300780c */ /* 0x000fc60001f64270 */
[----:B------:R-:W-:Y:S01]  /*3e60*/  @P2 STG.E.U16 desc[UR36][R6.64+0x52], R45 ;  /* 0x0000522d06002986 */ /* 0x000fe2000c101524 */
[----:B------:R-:W-:-:S03]  /*3e70*/  ISETP.GT.AND P2, PT, R4, 0x39, PT ;  /* 0x000000390400780c */ /* 0x000fc60003f44270 */
[----:B------:R-:W-:Y:S01]  /*3e80*/  @P1 STG.E.U16 desc[UR36][R8.64+0x50], R46 ;  /* 0x0000502e08001986 */ /* 0x000fe2000c101524 */
[----:B------:R-:W-:-:S03]  /*3e90*/  ISETP.GT.AND P1, PT, R4, 0x38, PT ;  /* 0x000000380400780c */ /* 0x000fc60003f24270 */
[----:B------:R-:W-:Y:S01]  /*3ea0*/  @P0 STG.E.U16 desc[UR36][R8.64+0x52], R47 ;  /* 0x0000522f08000986 */ /* 0x000fe2000c101524 */
[----:B------:R-:W-:-:S03]  /*3eb0*/  ISETP.GT.AND P0, PT, R4, 0x31, PT ;  /* 0x000000310400780c */ /* 0x000fc60003f04270 */
[----:B------:R-:W-:Y:S01]  /*3ec0*/  @P4 STG.E.U16 desc[UR36][R6.64+0x60], R48 ;  /* 0x0000603006004986 */ /* 0x000fe2000c101524 */
[C---:B------:R-:W-:Y:S02]  /*3ed0*/  ISETP.GT.AND P4, PT, R3.reuse, RZ, P0 ;  /* 0x000000ff0300720c */ /* 0x040fe40000784270 */
[----:B------:R-:W-:-:S11]  /*3ee0*/  ISETP.GT.AND P0, PT, R3, 0x8, P0 ;  /* 0x000000080300780c */ /* 0x000fd60000704270 */
[----:B------:R-:W-:Y:S02]  /*3ef0*/  @P4 IMAD.MOV.U32 R4, RZ, RZ, R6 ;  /* 0x000000ffff044224 */ /* 0x000fe400078e0006 */
[----:B------:R-:W-:-:S05]  /*3f00*/  @P4 IMAD.MOV.U32 R5, RZ, RZ, R7 ;  /* 0x000000ffff054224 */ /* 0x000fca00078e0007 */
[----:B------:R0:W-:Y:S01]  /*3f10*/  @P4 STG.E.U16 desc[UR36][R4.64+0x62], R49 ;  /* 0x0000623104004986 */ /* 0x0001e2000c101524 */
[C---:B------:R-:W-:Y:S02]  /*3f20*/  ISETP.GT.AND P4, PT, R3.reuse, RZ, P2 ;  /* 0x000000ff0300720c */ /* 0x040fe40001784270 */
[----:B------:R-:W-:Y:S01]  /*3f30*/  ISETP.GT.AND P2, PT, R3, 0x8, P2 ;  /* 0x000000080300780c */ /* 0x000fe20001744270 */
[----:B0-----:R-:W-:Y:S02]  /*3f40*/  @P3 IMAD.MOV.U32 R4, RZ, RZ, R8 ;  /* 0x000000ffff043224 */ /* 0x001fe400078e0008 */
[----:B------:R-:W-:-:S05]  /*3f50*/  @P3 IMAD.MOV.U32 R5, RZ, RZ, R9 ;  /* 0x000000ffff053224 */ /* 0x000fca00078e0009 */
[----:B------:R0:W-:Y:S01]  /*3f60*/  @P3 STG.E.U16 desc[UR36][R4.64+0x60], R50 ;  /* 0x0000603204003986 */ /* 0x0001e2000c101524 */
[C---:B------:R-:W-:Y:S02]  /*3f70*/  ISETP.GT.AND P3, PT, R3.reuse, RZ, P1 ;  /* 0x000000ff0300720c */ /* 0x040fe40000f64270 */
[----:B------:R-:W-:Y:S01]  /*3f80*/  ISETP.GT.AND P1, PT, R3, 0x8, P1 ;  /* 0x000000080300780c */ /* 0x000fe20000f24270 */
[----:B0-----:R-:W-:Y:S02]  /*3f90*/  @P0 IMAD.MOV.U32 R4, RZ, RZ, R8 ;  /* 0x000000ffff040224 */ /* 0x001fe400078e0008 */
[----:B------:R-:W-:-:S05]  /*3fa0*/  @P0 IMAD.MOV.U32 R5, RZ, RZ, R9 ;  /* 0x000000ffff050224 */ /* 0x000fca00078e0009 */
[----:B------:R0:W-:Y:S03]  /*3fb0*/  @P0 STG.E.U16 desc[UR36][R4.64+0x62], R51 ;  /* 0x0000623304000986 */ /* 0x0001e6000c101524 */
[----:B0-----:R-:W-:Y:S02]  /*3fc0*/  @P3 IMAD.MOV.U32 R4, RZ, RZ, R6 ;  /* 0x000000ffff043224 */ /* 0x001fe400078e0006 */
[----:B------:R-:W-:-:S05]  /*3fd0*/  @P3 IMAD.MOV.U32 R5, RZ, RZ, R7 ;  /* 0x000000ffff053224 */ /* 0x000fca00078e0007 */
[----:B------:R0:W-:Y:S04]  /*3fe0*/  @P3 STG.E.U16 desc[UR36][R4.64+0x70], R52 ;  /* 0x0000703404003986 */ /* 0x0001e8000c101524 */
[----:B------:R1:W-:Y:S01]  /*3ff0*/  @P4 STG.E.U16 desc[UR36][R6.64+0x72], R53 ;  /* 0x0000723506004986 */ /* 0x0003e2000c101524 */
[----:B0-----:R-:W-:Y:S02]  /*4000*/  @P1 IMAD.MOV.U32 R4, RZ, RZ, R8 ;  /* 0x000000ffff041224 */ /* 0x001fe400078e0008 */
[----:B------:R-:W-:-:S05]  /*4010*/  @P1 IMAD.MOV.U32 R5, RZ, RZ, R9 ;  /* 0x000000ffff051224 */ /* 0x000fca00078e0009 */
[----:B------:R1:W-:Y:S04]  /*4020*/  @P1 STG.E.U16 desc[UR36][R4.64+0x70], R54 ;  /* 0x0000703604001986 */ /* 0x0003e8000c101524 */
[----:B------:R1:W-:Y:S02]  /*4030*/  @P2 STG.E.U16 desc[UR36][R8.64+0x72], R55 ;  /* 0x0000723708002986 */ /* 0x0003e4000c101524 */
.L_x_96:
[----:B------:R-:W-:Y:S05]  /*4040*/  BSYNC B0 ;  /* 0x0000000000007941 */ /* 0x000fea0003800000 */
.L_x_34:
[----:B------:R-:W-:Y:S01]  /*4050*/  ULDC UR4, c[0x0][0xc] ;  /* 0x0000030000047ab9 */ /* 0x000fe20000000800 */
[----:B------:R-:W-:Y:S01]  /*4060*/  ULDC UR5, c[0x0][0x10] ;  /* 0x0000040000057ab9 */ /* 0x000fe20000000800 */
[----:B------:R-:W0:Y:S01]  /*4070*/  LDC R3, c[0x0][0x14] ;  /* 0x00000500ff037b82 */ /* 0x000e220000000800 */
[----:B------:R-:W-:Y:S01]  /*4080*/  UIMAD.WIDE.U32 UR4, UR4, UR5, URZ ;  /* 0x00000005040472a5 */ /* 0x000fe2000f8e003f */
[----:B------:R-:W-:Y:S02]  /*4090*/  IMAD.MOV.U32 R61, RZ, RZ, -0x1 ;  /* 0xffffffffff3d7424 */ /* 0x000fe400078e00ff */
[----:B------:R-:W-:-:S03]  /*40a0*/  IMAD.MOV.U32 R57, RZ, RZ, -0x1 ;  /* 0xffffffffff397424 */ /* 0x000fc600078e00ff */
[----:B0-----:R-:W-:-:S04]  /*40b0*/  IMAD.WIDE.U32 R16, R3, UR4, R16 ;  /* 0x0000000403107c25 */ /* 0x001fc8000f8e0010 */
[----:B------:R-:W-:Y:S01]  /*40c0*/  IMAD R3, R3, UR5, RZ ;  /* 0x0000000503037c24 */ /* 0x000fe2000f8e02ff */
[----:B------:R-:W-:Y:S02]  /*40d0*/  ULDC.64 UR4, c[0x0][0x650] ;  /* 0x0001940000047ab9 */ /* 0x000fe40000000a00 */
[----:B------:R-:W-:Y:S01]  /*40e0*/  ISETP.GE.U32.AND P0, PT, R16, UR4, PT ;  /* 0x0000000410007c0c */ /* 0x000fe2000bf06070 */
[--C-:B------:R-:W-:Y:S01]  /*40f0*/  IMAD.IADD R17, R17, 0x1, R3.reuse ;  /* 0x0000000111117824 */ /* 0x100fe200078e0203 */
[----:B------:R-:W-:-:S04]  /*4100*/  PRMT R3, RZ, 0x7610, R3 ;  /* 0x00007610ff037816 */ /* 0x000fc80000000003 */
[----:B------:R-:W-:-:S13]  /*4110*/  ISETP.GE.U32.AND.EX P0, PT, R17, UR5, PT, P0 ;  /* 0x0000000511007c0c */ /* 0x000fda000bf06100 */
[----:B------:R-:W-:Y:S05]  /*4120*/  @P0 BRA `(.L_x_97) ;  /* 0x0000000400640947 */ /* 0x000fea0003800000 */
[----:B---3--:R-:W0:Y:S01]  /*4130*/  S2R R12, SR_CTAID.X ;  /* 0x00000000000c7919 */ /* 0x008e220000002500 */
[----:B-12-4-:R-:W1:Y:S01]  /*4140*/  LDC.64 R10, c[0x0][0x628] ;  /* 0x00018a00ff0a7b82 */ /* 0x016e620000000a00 */
[----:B------:R-:W-:Y:S01]  /*4150*/  ULDC UR4, c[0x0][0x150] ;  /* 0x0000540000047ab9 */ /* 0x000fe20000000800 */
[----:B------:R-:W-:Y:S01]  /*4160*/  IMAD.MOV.U32 R8, RZ, RZ, R16 ;  /* 0x000000ffff087224 */ /* 0x000fe200078e0010 */
[----:B-----5:R-:W2:Y:S01]  /*4170*/  S2R R24, SR_CTAID.Y ;  /* 0x0000000000187919 */ /* 0x020ea20000002600 */
[----:B------:R-:W-:-:S04]  /*4180*/  IMAD.MOV.U32 R9, RZ, RZ, R17 ;  /* 0x000000ffff097224 */ /* 0x000fc800078e0011 */
[----:B------:R-:W3:Y:S08]  /*4190*/  LDC R21, c[0x0][0x144] ;  /* 0x00005100ff157b82 */ /* 0x000ef00000000800 */
[----:B------:R-:W4:Y:S08]  /*41a0*/  LDC R0, c[0x0][0x630] ;  /* 0x00018c00ff007b82 */ /* 0x000f300000000800 */
[----:B------:R-:W2:Y:S01]  /*41b0*/  LDC.64 R14, c[0x0][0x620] ;  /* 0x00018800ff0e7b82 */ /* 0x000ea20000000a00 */
[----:B-1----:R-:W-:-:S04]  /*41c0*/  ISETP.NE.U32.AND P0, PT, R10, RZ, PT ;  /* 0x000000ff0a00720c */ /* 0x002fc80003f05070 */
[----:B------:R-:W-:Y:S02]  /*41d0*/  ISETP.NE.AND.EX P0, PT, R11, RZ, PT, P0 ;  /* 0x000000ff0b00720c */ /* 0x000fe40003f05300 */
[----:B0-----:R-:W-:-:S05]  /*41e0*/  I2FP.F32.U32 R3, R12 ;  /* 0x0000000c00037245 */ /* 0x001fca0000201000 */
[----:B------:R-:W-:-:S04]  /*41f0*/  FMUL R3, R3, UR4 ;  /* 0x0000000403037c20 */ /* 0x000fc80008400000 */
[----:B------:R0:W1:Y:S02]  /*4200*/  F2I.U32.TRUNC.NTZ R20, R3 ;  /* 0x0000000300147305 */ /* 0x000064000020f000 */
[----:B---34-:R-:W-:Y:S05]  /*4210*/  @!P0 BRA `(.L_x_98) ;  /* 0x0000000000288947 */ /* 0x018fea0003800000 */
[----:B0-----:R-:W0:Y:S02]  /*4220*/  LDC R3, c[0x0][0x634] ;  /* 0x00018d00ff037b82 */ /* 0x001e240000000800 */
        /* <DEDUP_REMOVED lines=9> */
.L_x_98:
[----:B------:R-:W3:Y:S01]  /*42c0*/  LDC.64 R28, c[0x0][0x640] ;  /* 0x00019000ff1c7b82 */ /* 0x000ee20000000a00 */
[-CC-:B------:R-:W-:Y:S01]  /*42d0*/  SHF.R.U64 R57, R8, R0.reuse, R9.reuse ;  /* 0x0000000008397219 */ /* 0x180fe20000001209 */
[----:B-1----:R-:W-:Y:S01]  /*42e0*/  IMAD.MOV R20, RZ, RZ, -R20 ;  /* 0x000000ffff147224 */ /* 0x002fe200078e0a14 */
[----:B------:R-:W-:Y:S01]  /*42f0*/  SHF.R.U32.HI R0, RZ, R0, R9 ;  /* 0x00000000ff007219 */ /* 0x000fe20000011609 */
[----:B------:R-:W-:Y:S01]  /*4300*/  ULDC UR4, c[0x0][0x154] ;  /* 0x0000550000047ab9 */ /* 0x000fe20000000800 */
[----:B0-----:R-:W-:Y:S01]  /*4310*/  IADD3 R3, P0, RZ, -R57, RZ ;  /* 0x80000039ff037210 */ /* 0x001fe20007f1e0ff */
[----:B------:R-:W-:Y:S02]  /*4320*/  IMAD R21, R21, R20, R12 ;  /* 0x0000001415157224 */ /* 0x000fe400078e020c */
[----:B------:R-:W0:Y:S01]  /*4330*/  LDC R6, c[0x0][0x618] ;  /* 0x00018600ff067b82 */ /* 0x000e220000000800 */
[----:B------:R-:W-:Y:S02]  /*4340*/  IMAD.MOV.U32 R7, RZ, RZ, 0x1 ;  /* 0x00000001ff077424 */ /* 0x000fe400078e00ff */
[----:B------:R-:W-:-:S04]  /*4350*/  IMAD.X R5, RZ, RZ, ~R0, P0 ;  /* 0x000000ffff057224 */ /* 0x000fc800000e0e00 */
[-C--:B--2---:R-:W-:Y:S01]  /*4360*/  IMAD R0, R5, R14.reuse, RZ ;  /* 0x0000000e05007224 */ /* 0x084fe200078e02ff */
[----:B------:R-:W1:Y:S01]  /*4370*/  LDC R8, c[0x0][0x608] ;  /* 0x00018200ff087b82 */ /* 0x000e620000000800 */
[----:B------:R-:W-:-:S04]  /*4380*/  IMAD.WIDE.U32 R4, R3, R14, R16 ;  /* 0x0000000e03047225 */ /* 0x000fc800078e0010 */
[----:B------:R-:W-:Y:S01]  /*4390*/  IMAD R3, R3, R15, R0 ;  /* 0x0000000f03037224 */ /* 0x000fe200078e0200 */
[----:B------:R-:W-:Y:S02]  /*43a0*/  I2FP.F32.U32 R0, R24 ;  /* 0x0000001800007245 */ /* 0x000fe40000201000 */
[----:B------:R-:W2:Y:S01]  /*43b0*/  LDC R26, c[0x0][0x658] ;  /* 0x00019600ff1a7b82 */ /* 0x000ea20000000800 */
[----:B------:R-:W-:Y:S01]  /*43c0*/  IMAD.IADD R3, R5, 0x1, R3 ;  /* 0x0000000105037824 */ /* 0x000fe200078e0203 */
[----:B---3--:R-:W-:Y:S01]  /*43d0*/  ISETP.NE.U32.AND P0, PT, R28, RZ, PT ;  /* 0x000000ff1c00720c */ /* 0x008fe20003f05070 */
[----:B------:R-:W-:Y:S01]  /*43e0*/  FMUL R0, R0, UR4 ;  /* 0x0000000400007c20 */ /* 0x000fe20008400000 */
[----:B------:R-:W-:Y:S02]  /*43f0*/  IMAD.MOV.U32 R5, RZ, RZ, -0x1 ;  /* 0xffffffffff057424 */ /* 0x000fe400078e00ff */
[----:B------:R-:W-:Y:S01]  /*4400*/  ISETP.NE.AND.EX P0, PT, R29, RZ, PT, P0 ;  /* 0x000000ff1d00720c */ /* 0x000fe20003f05300 */
[----:B------:R3:W4:Y:S01]  /*4410*/  F2I.U32.TRUNC.NTZ R13, R0 ;  /* 0x00000000000d7305 */ /* 0x000722000020f000 */
[----:B------:R-:W3:Y:S01]  /*4420*/  LDC R15, c[0x0][0x148] ;  /* 0x00005200ff0f7b82 */ /* 0x000ee20000000800 */
[----:B0-----:R-:W-:-:S02]  /*4430*/  SHF.R.U64 R12, R4, R6, R3 ;  /* 0x00000006040c7219 */ /* 0x001fc40000001203 */
[----:B------:R-:W-:-:S05]  /*4440*/  SHF.R.U32.HI R3, RZ, R6, R3 ;  /* 0x00000006ff037219 */ /* 0x000fca0000011603 */
[----:B------:R-:W0:Y:S01]  /*4450*/  LDC R20, c[0x0][0x600] ;  /* 0x00018000ff147b82 */ /* 0x000e220000000800 */
[-CC-:B-1----:R-:W-:Y:S02]  /*4460*/  SHF.R.U64 R10, R12, R8.reuse, R3.reuse ;  /* 0x000000080c0a7219 */ /* 0x182fe40000001203 */
[----:B------:R-:W-:-:S05]  /*4470*/  SHF.R.U32.HI R3, RZ, R8, R3 ;  /* 0x00000008ff037219 */ /* 0x000fca0000011603 */
[----:B------:R-:W1:Y:S01]  /*4480*/  LDC R27, c[0x0][0x648] ;  /* 0x00019200ff1b7b82 */ /* 0x000e620000000800 */
[-C--:B--2---:R-:W-:Y:S02]  /*4490*/  SHF.L.U32 R4, R5, R26.reuse, RZ ;  /* 0x0000001a05047219 */ /* 0x084fe400000006ff */
[-CC-:B------:R-:W-:Y:S02]  /*44a0*/  SHF.R.U64 R14, R10, R26.reuse, R3.reuse ;  /* 0x0000001a0a0e7219 */ /* 0x180fe40000001203 */
[----:B------:R-:W-:Y:S02]  /*44b0*/  SHF.R.U32.HI R5, RZ, R26, R3 ;  /* 0x0000001aff057219 */ /* 0x000fe40000011603 */
[----:B------:R-:W-:Y:S01]  /*44c0*/  LOP3.LUT R25, RZ, R4, RZ, 0x33, !PT ;  /* 0x00000004ff197212 */ /* 0x000fe200078e33ff */
[----:B------:R-:W2:Y:S01]  /*44d0*/  LDC R30, c[0x0][0x638] ;  /* 0x00018e00ff1e7b82 */ /* 0x000ea20000000800 */
[----:B------:R-:W-:Y:S01]  /*44e0*/  SHF.L.U32 R26, R7, R26, RZ ;  /* 0x0000001a071a7219 */ /* 0x000fe200000006ff */
[----:B------:R-:W-:-:S06]  /*44f0*/  IMAD.MOV.U32 R4, RZ, RZ, R14 ;  /* 0x000000ffff047224 */ /* 0x000fcc00078e000e */
[----:B------:R-:W0:Y:S01]  /*4500*/  LDC R31, c[0x0][0x610] ;  /* 0x00018400ff1f7b82 */ /* 0x000e220000000800 */
[----:B----4-:R-:W-:Y:S05]  /*4510*/  @!P0 BRA `(.L_x_99) ;  /* 0x0000000000288947 */ /* 0x010fea0003800000 */
        /* <DEDUP_REMOVED lines=10> */
.L_x_99:
[----:B------:R-:W-:Y:S01]  /*45c0*/  ISETP.NE.AND P0, PT, R2, 0x1, PT ;  /* 0x000000010200780c */ /* 0x000fe20003f05270 */
[----:B0-----:R-:W-:Y:S01]  /*45d0*/  VIADD R7, R20, 0xffffffff ;  /* 0xffffffff14077836 */ /* 0x001fe20000000000 */
[----:B-1-3--:R-:W-:Y:S01]  /*45e0*/  SHF.R.U64 R0, R4, R27, R5 ;  /* 0x0000001b04007219 */ /* 0x00afe20000001205 */
[----:B------:R-:W-:Y:S01]  /*45f0*/  IMAD.MOV R13, RZ, RZ, -R13 ;  /* 0x000000ffff0d7224 */ /* 0x000fe200078e0a0d */
[----:B------:R-:W-:Y:S01]  /*4600*/  LOP3.LUT R5, R10, R25, RZ, 0xc0, !PT ;  /* 0x000000190a057212 */ /* 0x000fe200078ec0ff */
[----:B------:R-:W-:Y:S01]  /*4610*/  IMAD.MOV.U32 R4, RZ, RZ, 0x1 ;  /* 0x00000001ff047424 */ /* 0x000fe200078e00ff */
[----:B------:R-:W-:Y:S01]  /*4620*/  LOP3.LUT R12, R12, R7, RZ, 0xc0, !PT ;  /* 0x000000070c0c7212 */ /* 0x000fe200078ec0ff */
[----:B------:R-:W-:Y:S02]  /*4630*/  IMAD.MOV R3, RZ, RZ, -R0 ;  /* 0x000000ffff037224 */ /* 0x000fe400078e0a00 */
[----:B------:R-:W-:Y:S02]  /*4640*/  IMAD R0, R26, R0, R5 ;  /* 0x000000001a007224 */ /* 0x000fe400078e0205 */
[----:B--2---:R-:W-:-:S02]  /*4650*/  IMAD R3, R3, R30, R14 ;  /* 0x0000001e03037224 */ /* 0x004fc400078e020e */
[----:B------:R-:W-:Y:S02]  /*4660*/  @P0 IMAD R21, R15, R13, R24 ;  /* 0x0000000d0f150224 */ /* 0x000fe400078e0218 */
[----:B------:R-:W-:Y:S01]  /*4670*/  IMAD R5, R3, R20, R12 ;  /* 0x0000001403057224 */ /* 0x000fe200078e020c */
[----:B------:R-:W-:Y:S01]  /*4680*/  PRMT R3, R4, 0x7610, R3 ;  /* 0x0000761004037816 */ /* 0x000fe20000000003 */
[----:B------:R-:W-:-:S05]  /*4690*/  IMAD R0, R0, R31, R21 ;  /* 0x0000001f00007224 */ /* 0x000fca00078e0215 */
[----:B------:R-:W-:Y:S02]  /*46a0*/  SEL R61, R5, R0, !P0 ;  /* 0x00000000053d7207 */ /* 0x000fe40004000000 */
[----:B------:R-:W-:-:S07]  /*46b0*/  SEL R0, R0, R5, !P0 ;  /* 0x0000000500007207 */ /* 0x000fce0004000000 */
.L_x_97:
[----:B------:R-:W-:Y:S01]  /*46c0*/  LOP3.LUT P0, RZ, R3, 0xff, RZ, 0xc0, !PT ;  /* 0x000000ff03ff7812 */ /* 0x000fe2000780c0ff */
[----:B------:R-:W-:-:S12]  /*46d0*/  IMAD.MOV.U32 R60, RZ, RZ, R0 ;  /* 0x000000ffff3c7224 */ /* 0x000fd800078e0000 */
[----:B------:R-:W-:Y:S05]  /*46e0*/  @P0 BRA `(.L_x_100) ;  /* 0xffffffc800ac0947 */ /* 0x000fea000383ffff */
[----:B------:R-:W-:Y:S05]  /*46f0*/  EXIT ;  /* 0x000000000000794d */ /* 0x000fea0003800000 */
.L_x_7:
[----:B0-----:R-:W-:Y:S01]  /*4700*/  ULDC.64 UR4, c[0x0][0x650] ;  /* 0x0001940000047ab9 */ /* 0x001fe20000000a00 */
        /* <DEDUP_REMOVED lines=25> */
.L_x_102:
[----:B------:R-:W0:Y:S01]  /*48a0*/  LDC.64 R28, c[0x0][0x640] ;  /* 0x00019000ff1c7b82 */ /* 0x000e220000000a00 */
[-CC-:B------:R-:W-:Y:S01]  /*48b0*/  SHF.R.U64 R22, R12, R6.reuse, R13.reuse ;  /* 0x000000060c167219 */ /* 0x180fe2000000120d */
[----:B------:R-:W-:Y:S01]  /*48c0*/  IMAD.MOV.U32 R30, RZ, RZ, 0x1 ;  /* 0x00000001ff1e7424 */ /* 0x000fe200078e00ff */
[----:B------:R-:W-:Y:S02]  /*48d0*/  SHF.R.U32.HI R6, RZ, R6, R13 ;  /* 0x00000006ff067219 */ /* 0x000fe4000001160d */
        /* <DEDUP_REMOVED lines=8> */
[----:B------:R-:W-:Y:S01]  /*4960*/  IMAD.IADD R9, R9, 0x1, R11 ;  /* 0x0000000109097824 */ /* 0x000fe200078e020b */
[----:B0-----:R-:W-:-:S04]  /*4970*/  ISETP.NE.U32.AND P0, PT, R28, RZ, PT ;  /* 0x000000ff1c00720c */ /* 0x001fc80003f05070 */
[----:B------:R-:W-:Y:S02]  /*4980*/  ISETP.NE.AND.EX P0, PT, R29, RZ, PT, P0 ;  /* 0x000000ff1d00720c */ /* 0x000fe40003f05300 */
[----:B------:R-:W0:Y:S01]  /*4990*/  LDC R20, c[0x0][0x600] ;  /* 0x00018000ff147b82 */ /* 0x000e220000000800 */
[-CC-:B-1----:R-:W-:Y:S01]  /*49a0*/  SHF.R.U64 R14, R8, R10.reuse, R9.reuse ;  /* 0x0000000a080e7219 */ /* 0x182fe20000001209 */
[----:B------:R-:W-:Y:S01]  /*49b0*/  IMAD.MOV.U32 R8, RZ, RZ, -0x1 ;  /* 0xffffffffff087424 */ /* 0x000fe200078e00ff */
[----:B------:R-:W-:-:S05]  /*49c0*/  SHF.R.U32.HI R9, RZ, R10, R9 ;  /* 0x0000000aff097219 */ /* 0x000fca0000011609 */
[----:B------:R-:W1:Y:S01]  /*49d0*/  LDC R24, c[0x0][0x648] ;  /* 0x00019200ff187b82 */ /* 0x000e620000000800 */
[-CC-:B--2---:R-:W-:Y:S02]  /*49e0*/  SHF.R.U64 R23, R14, R12.reuse, R9.reuse ;  /* 0x0000000c0e177219 */ /* 0x184fe40000001209 */
[----:B------:R-:W-:-:S05]  /*49f0*/  SHF.R.U32.HI R6, RZ, R12, R9 ;  /* 0x0000000cff067219 */ /* 0x000fca0000011609 */
[----:B------:R-:W2:Y:S01]  /*4a00*/  LDC R26, c[0x0][0x638] ;  /* 0x00018e00ff1a7b82 */ /* 0x000ea20000000800 */
[-C--:B---3--:R-:W-:Y:S02]  /*4a10*/  SHF.L.U32 R8, R8, R27.reuse, RZ ;  /* 0x0000001b08087219 */ /* 0x088fe400000006ff */
[-CC-:B------:R-:W-:Y:S02]  /*4a20*/  SHF.R.U64 R25, R23, R27.reuse, R6.reuse ;  /* 0x0000001b17197219 */ /* 0x180fe40000001206 */
[----:B------:R-:W-:Y:S02]  /*4a30*/  LOP3.LUT R32, RZ, R8, RZ, 0x33, !PT ;  /* 0x00000008ff207212 */ /* 0x000fe400078e33ff */
[----:B------:R-:W-:Y:S01]  /*4a40*/  SHF.R.U32.HI R9, RZ, R27, R6 ;  /* 0x0000001bff097219 */ /* 0x000fe20000011606 */
[----:B------:R-:W3:Y:S01]  /*4a50*/  LDC R31, c[0x0][0x610] ;  /* 0x00018400ff1f7b82 */ /* 0x000ee20000000800 */
[----:B------:R-:W-:Y:S01]  /*4a60*/  IMAD.MOV.U32 R8, RZ, RZ, R25 ;  /* 0x000000ffff087224 */ /* 0x000fe200078e0019 */
[----:B------:R-:W-:Y:S06]  /*4a70*/  @!P0 BRA `(.L_x_103) ;  /* 0x0000000000288947 */ /* 0x000fec0003800000 */
        /* <DEDUP_REMOVED lines=10> */
.L_x_103:
[----:B------:R-:W-:Y:S02]  /*4b20*/  ISETP.NE.AND P0, PT, R2, 0x1, PT ;  /* 0x000000010200780c */ /* 0x000fe40003f05270 */
[----:B-1----:R-:W-:Y:S01]  /*4b30*/  SHF.R.U64 R6, R8, R24, R9 ;  /* 0x0000001808067219 */ /* 0x002fe20000001209 */
[----:B0-----:R-:W-:Y:S01]  /*4b40*/  VIADD R9, R20, 0xffffffff ;  /* 0xffffffff14097836 */ /* 0x001fe20000000000 */
[----:B------:R-:W-:Y:S02]  /*4b50*/  SHF.L.U32 R30, R30, R27, RZ ;  /* 0x0000001b1e1e7219 */ /* 0x000fe400000006ff */
[----:B------:R-:W-:Y:S01]  /*4b60*/  LOP3.LUT R5, R23, R32, RZ, 0xc0, !PT ;  /* 0x0000002017057212 */ /* 0x000fe200078ec0ff */
[----:B------:R-:W-:-:S04]  /*4b70*/  IMAD.MOV R8, RZ, RZ, -R6 ;  /* 0x000000ffff087224 */ /* 0x000fc800078e0a06 */
[----:B------:R-:W-:Y:S01]  /*4b80*/  IMAD R6, R30, R6, R5 ;  /* 0x000000061e067224 */ /* 0x000fe200078e0205 */
[----:B------:R-:W-:Y:S01]  /*4b90*/  LOP3.LUT R5, R14, R9, RZ, 0xc0, !PT ;  /* 0x000000090e057212 */ /* 0x000fe200078ec0ff */
[----:B------:R-:W-:Y:S02]  /*4ba0*/  @P0 IMAD R3, R7, R21, R4 ;  /* 0x0000001507030224 */ /* 0x000fe400078e0204 */
[----:B--2---:R-:W-:Y:S02]  /*4bb0*/  IMAD R4, R8, R26, R25 ;  /* 0x0000001a08047224 */ /* 0x004fe400078e0219 */
[----:B---3--:R-:W-:Y:S02]  /*4bc0*/  IMAD R3, R6, R31, R3 ;  /* 0x0000001f06037224 */ /* 0x008fe400078e0203 */
[----:B------:R-:W-:Y:S02]  /*4bd0*/  IMAD R4, R4, R20, R5 ;  /* 0x0000001404047224 */ /* 0x000fe400078e0205 */
[----:B------:R-:W-:-:S02]  /*4be0*/  IMAD.MOV.U32 R8, RZ, RZ, 0x1 ;  /* 0x00000001ff087424 */ /* 0x000fc400078e00ff */
[----:B------:R-:W-:Y:S01]  /*4bf0*/  IMAD.MOV.U32 R6, RZ, RZ, R22 ;  /* 0x000000ffff067224 */ /* 0x000fe200078e0016 */
[----:B------:R-:W-:Y:S02]  /*4c00*/  SEL R13, R4, R3, !P0 ;  /* 0x00000003040d7207 */ /* 0x000fe40004000000 */
[----:B------:R-:W-:-:S07]  /*4c10*/  SEL R20, R3, R4, !P0 ;  /* 0x0000000403147207 */ /* 0x000fce0004000000 */
.L_x_101:
[----:B------:R-:W-:-:S08]  /*4c20*/  NOP ;  /* 0x0000000000007918 */ /* 0x000fd00000000000 */
[----:B------:R-:W0:-:S00]  /*4c30*/  USETMAXREG.DEALLOC.CTAPOOL 0x28 ;  /* 0x00000028000079c8 */ /* 0x000e0000080e0500 */
[----:B0-----:R-:W-:-:S13]  /*4c40*/  ISETP.NE.AND P0, PT, R0, RZ, PT ;  /* 0x000000ff0000720c */ /* 0x001fda0003f05270 */
[----:B------:R-:W-:Y:S05]  /*4c50*/  @P0 EXIT ;  /* 0x000000000000094d */ /* 0x000fea0003800000 */
[----:B------:R-:W-:Y:S01]  /*4c60*/  LOP3.LUT P0, RZ, R8, 0xff, RZ, 0xc0, !PT ;  /* 0x000000ff08ff7812 */ /* 0x000fe2000780c0ff */
[----:B------:R-:W-:Y:S02]  /*4c70*/  IMAD.MOV.U32 R0, RZ, RZ, 0x1 ;  /* 0x00000001ff007424 */ /* 0x000fe400078e00ff */
[----:B------:R-:W-:-:S10]  /*4c80*/  IMAD.MOV.U32 R3, RZ, RZ, RZ ;  /* 0x000000ffff037224 */ /* 0x000fd400078e00ff */
[----:B------:R-:W-:Y:S05]  /*4c90*/  @!P0 BRA `(.L_x_104) ;  /* 0x0000000c00388947 */ /* 0x000fea0003800000 */
[----:B------:R-:W0:Y:S01]  /*4ca0*/  LDC R0, c[0x0][0x28c] ;  /* 0x0000a300ff007b82 */ /* 0x000e220000000800 */
[----:B------:R-:W-:Y:S01]  /*4cb0*/  ULDC UR5, c[0x0][0x658] ;  /* 0x0001960000057ab9 */ /* 0x000fe20000000800 */
[----:B------:R-:W-:Y:S01]  /*4cc0*/  UMOV UR7, 0xffffffff ;  /* 0xffffffff00077882 */ /* 0x000fe20000000000 */
[----:B------:R-:W-:Y:S01]  /*4cd0*/  ULDC UR6, c[0x0][0xc] ;  /* 0x0000030000067ab9 */ /* 0x000fe20000000800 */
[----:B------:R-:W-:Y:S01]  /*4ce0*/  USHF.L.U32 UR8, UR7, UR5, URZ ;  /* 0x0000000507087299 */ /* 0x000fe2000800063f */
[----:B------:R-:W-:Y:S01]  /*4cf0*/  BSSY B0, `(.L_x_104) ;  /* 0x00000c8000007945 */ /* 0x000fe20003800000 */
[----:B------:R-:W-:Y:S01]  /*4d00*/  UMOV UR9, 0x1 ;  /* 0x0000000100097882 */ /* 0x000fe20000000000 */
[----:B------:R-:W-:Y:S01]  /*4d10*/  ULDC UR7, c[0x0][0x10] ;  /* 0x0000040000077ab9 */ /* 0x000fe20000000800 */
[----:B------:R-:W1:Y:S01]  /*4d20*/  S2UR UR10, SR_CgaCtaId ;  /* 0x00000000000a79c3 */ /* 0x000e620000008800 */
[----:B------:R-:W-:Y:S01]  /*4d30*/  UIMAD.WIDE.U32 UR6, UR6, UR7, URZ ;  /* 0x00000007060672a5 */ /* 0x000fe2000f8e003f */
[----:B------:R-:W-:Y:S01]  /*4d40*/  IMAD.MOV.U32 R9, RZ, RZ, 0x1 ;  /* 0x00000001ff097424 */ /* 0x000fe200078e00ff */
[----:B------:R-:W-:Y:S01]  /*4d50*/  USHF.L.U32 UR18, UR9, UR5, URZ ;  /* 0x0000000509127299 */ /* 0x000fe2000800063f */
[----:B------:R-:W-:Y:S01]  /*4d60*/  LOP3.LUT R8, R19, 0x2, RZ, 0xfc, !PT ;  /* 0x0000000213087812 */ /* 0x000fe200078efcff */
[----:B------:R-:W-:Y:S01]  /*4d70*/  ULDC UR4, c[0x0][0x600] ;  /* 0x0001800000047ab9 */ /* 0x000fe20000000800 */
[----:B------:R-:W-:Y:S01]  /*4d80*/  ULDC UR5, c[0x0][0x14] ;  /* 0x0000050000057ab9 */ /* 0x000fe20000000800 */
[----:B------:R-:W-:-:S02]  /*4d90*/  UIADD3 UR4, UR4, -0x1, URZ ;  /* 0xffffffff04047890 */ /* 0x000fc4000fffe03f */
[----:B------:R-:W-:Y:S02]  /*4da0*/  UIMAD.WIDE.U32 UR20, UR6, UR5, URZ ;  /* 0x00000005061472a5 */ /* 0x000fe4000f8e003f */
[----:B------:R-:W-:Y:S02]  /*4db0*/  UIMAD UR13, UR7, UR5, URZ ;  /* 0x00000005070d72a4 */ /* 0x000fe4000f8e023f */
[----:B------:R-:W-:Y:S02]  /*4dc0*/  ULOP3.LUT UR17, URZ, UR8, URZ, 0x33, !UPT ;  /* 0x000000083f117292 */ /* 0x000fe4000f8e333f */
[----:B------:R-:W-:Y:S01]  /*4dd0*/  UIADD3 UR13, UR21, UR13, URZ ;  /* 0x0000000d150d7290 */ /* 0x000fe2000fffe03f */
[----:B0-----:R-:W-:Y:S01]  /*4de0*/  VIADD R0, R0, 0x1f ;  /* 0x0000001f00007836 */ /* 0x001fe20000000000 */
[----:B------:R-:W-:-:S04]  /*4df0*/  ULDC.64 UR22, c[0x0][0x198] ;  /* 0x0000660000167ab9 */ /* 0x000fc80000000a00 */
[----:B------:R-:W-:Y:S01]  /*4e00*/  SHF.R.S32.HI R3, RZ, 0x1f, R0 ;  /* 0x0000001fff037819 */ /* 0x000fe20000011400 */
[----:B-1----:R-:W-:-:S03]  /*4e10*/  IMAD.U32 R11, RZ, RZ, UR10 ;  /* 0x0000000aff0b7e24 */ /* 0x002fc6000f8e00ff */
[----:B------:R-:W-:Y:S01]  /*4e20*/  LEA.HI R3, R3, R0, RZ, 0x5 ;  /* 0x0000000003037211 */ /* 0x000fe200078f28ff */
[----:B------:R-:W-:-:S03]  /*4e30*/  IMAD.MOV.U32 R0, RZ, RZ, 0x1 ;  /* 0x00000001ff007424 */ /* 0x000fc600078e00ff */
[----:B------:R-:W-:Y:S01]  /*4e40*/  SHF.R.S32.HI R10, RZ, 0x5, R3 ;  /* 0x00000005ff0a7819 */ /* 0x000fe20000011403 */
[----:B------:R-:W-:-:S04]  /*4e50*/  IMAD.MOV.U32 R3, RZ, RZ, RZ ;  /* 0x000000ffff037224 */ /* 0x000fc800078e00ff */
[----:B------:R-:W-:-:S07]  /*4e60*/  VIADD R12, R10, 0x1 ;  /* 0x000000010a0c7836 */ /* 0x000fce0000000000 */
.L_x_115:
[----:B------:R-:W-:-:S03]  /*4e70*/  UMOV UR5, 0xffffffff ;  /* 0xffffffff00057882 */ /* 0x000fc60000000000 */
[----:B------:R-:W-:Y:S05]  /*4e80*/  BRA.DIV UR5, `(.L_x_105) ;  /* 0x0000000e05c87947 */ /* 0x000fea000b800000 */
[----:B------:R-:W-:-:S13]  /*4e90*/  ELECT P6, URZ, PT ;  /* 0x00000000003f782f */ /* 0x000fda00038c0000 */
.L_x_127:
[----:B------:R-:W0:Y:S01]  /*4ea0*/  LDC R4, c[0x0][0x28c] ;  /* 0x0000a300ff047b82 */ /* 0x000e220000000800 */
[----:B------:R-:W-:Y:S01]  /*4eb0*/  BSSY B1, `(.L_x_106) ;  /* 0x0000039000017945 */ /* 0x000fe20003800000 */
[----:B0-----:R-:W-:-:S13]  /*4ec0*/  ISETP.LT.OR P6, PT, R4, 0x1, !P6 ;  /* 0x000000010400780c */ /* 0x001fda00077c1670 */
[----:B------:R-:W-:Y:S05]  /*4ed0*/  @P6 BRA `(.L_x_107) ;  /* 0x0000000000d86947 */ /* 0x000fea0003800000 */
[----:B------:R-:W-:Y:S02]  /*4ee0*/  IMAD R20, R20, 0x2, R11 ;  /* 0x0000000214147824 */ /* 0x000fe400078e020b */
[----:B------:R-:W-:Y:S02]  /*4ef0*/  IMAD.SHL.U32 R15, R13, 0x40, RZ ;  /* 0x000000400d0f7824 */ /* 0x000fe400078e00ff */
[----:B------:R-:W-:Y:S02]  /*4f00*/  IMAD.MOV.U32 R21, RZ, RZ, RZ ;  /* 0x000000ffff157224 */ /* 0x000fe400078e00ff */
[----:B------:R-:W-:Y:S02]  /*4f10*/  IMAD.MOV.U32 R4, RZ, RZ, R12 ;  /* 0x000000ffff047224 */ /* 0x000fe400078e000c */
[----:B------:R-:W-:Y:S02]  /*4f20*/  IMAD.MOV.U32 R5, RZ, RZ, R0 ;  /* 0x000000ffff057224 */ /* 0x000fe400078e0000 */
[----:B------:R-:W-:-:S02]  /*4f30*/  IMAD.MOV.U32 R7, RZ, RZ, R3 ;  /* 0x000000ffff077224 */ /* 0x000fc400078e0003 */
[----:B------:R-:W-:-:S07]  /*4f40*/  IMAD.SHL.U32 R20, R20, 0x40, RZ ;  /* 0x0000004014147824 */ /* 0x000fce00078e00ff */
.L_x_110:
[----:B------:R-:W0:Y:S01]  /*4f50*/  S2UR UR5, SR_CgaCtaId ;  /* 0x00000000000579c3 */ /* 0x000e220000008800 */
[----:B------:R-:W-:Y:S02]  /*4f60*/  MOV R14, 0x400 ;  /* 0x00000400000e7802 */ /* 0x000fe40000000f00 */
[----:B------:R-:W-:Y:S02]  /*4f70*/  SHF.L.U32 R13, R5, 0x1f, RZ ;  /* 0x0000001f050d7819 */ /* 0x000fe400000006ff */
[----:B------:R-:W-:Y:S01]  /*4f80*/  LOP3.LUT P1, RZ, R18, 0x7f, RZ, 0xc0, !PT ;  /* 0x0000007f12ff7812 */ /* 0x000fe2000782c0ff */
[----:B0-----:R-:W-:-:S05]  /*4f90*/  IMAD.U32 R11, RZ, RZ, UR5 ;  /* 0x00000005ff0b7e24 */ /* 0x001fca000f8e00ff */
[----:B------:R-:W-:-:S07]  /*4fa0*/  LEA R24, R11, R14, 0x18 ;  /* 0x0000000e0b187211 */ /* 0x000fce00078ec0ff */
[----:B------:R-:W0:Y:S01]  /*4fb0*/  @!P1 LDC R14, c[0x0][0x500] ;  /* 0x00014000ff0e9b82 */ /* 0x000e220000000800 */
[----:B------:R-:W-:-:S04]  /*4fc0*/  IMAD R22, R7, 0x8, R24 ;  /* 0x0000000807167824 */ /* 0x000fc800078e0218 */
[----:B------:R-:W1:Y:S02]  /*4fd0*/  SYNCS.PHASECHK.TRANS64.TRYWAIT P0, [R22+URZ+0x28], R13 ;  /* 0x0000280d160075a7 */ /* 0x000e64000800017f */
[----:B-1----:R-:W-:Y:S05]  /*4fe0*/  @!P0 BRA `(.L_x_108) ;  /* 0x0000000c00908947 */ /* 0x002fea0003800000 */
.L_x_128:
[----:B-1----:R-:W-:Y:S01]  /*4ff0*/  PRMT R13, R8, 0x9910, RZ ;  /* 0x00009910080d7816 */ /* 0x002fe200000000ff */
[----:B0-----:R0:W-:Y:S03]  /*5000*/  @!P1 SYNCS.ARRIVE.TRANS64 RZ, [R22+URZ], R14 ;  /* 0x0000000e16ff99a7 */ /* 0x0011e6000800003f */
[----:B------:R-:W-:-:S13]  /*5010*/  ISETP.NE.AND P0, PT, R13, 0x2, PT ;  /* 0x000000020d00780c */ /* 0x000fda0003f05270 */
[----:B0-----:R-:W-:Y:S05]  /*5020*/  @P0 BRA `(.L_x_109) ;  /* 0x0000000000040947 */ /* 0x001fea0003800000 */
[----:B------:R-:W-:Y:S01]  /*5030*/  BPT.TRAP 0x1 ;  /* 0x000000040000795c */ /* 0x000fe20000300000 */
.L_x_109:
[----:B------:R-:W-:Y:S01]  /*5040*/  IMAD.SHL.U32 R14, R7, 0x1000, RZ ;  /* 0x00001000070e7824 */ /* 0x000fe200078e00ff */
[----:B------:R-:W-:Y:S01]  /*5050*/  R2UR UR9, R22 ;  /* 0x00000000160972ca */ /* 0x000fe200000e0000 */
[----:B------:R-:W-:Y:S01]  /*5060*/  VIADD R4, R4, 0xffffffff ;  /* 0xffffffff04047836 */ /* 0x000fe20000000000 */
[----:B------:R-:W-:Y:S01]  /*5070*/  R2UR UR11, R20 ;  /* 0x00000000140b72ca */ /* 0x000fe200000e0000 */
[--C-:B------:R-:W-:Y:S01]  /*5080*/  IMAD R13, R11, 0x800, R14.reuse ;  /* 0x000008000b0d7824 */ /* 0x100fe200078e020e */
[----:B------:R-:W-:Y:S01]  /*5090*/  IADD3 R14, R24, 0xa100, R14 ;  /* 0x0000a100180e7810 */ /* 0x000fe20007ffe00e */
[----:B------:R-:W-:Y:S01]  /*50a0*/  UIADD3 UR6, UP0, UR22, 0xf0, URZ ;  /* 0x000000f016067890 */ /* 0x000fe2000ff1e03f */
[----:B------:R-:W-:Y:S01]  /*50b0*/  R2UR UR10, R21 ;  /* 0x00000000150a72ca */ /* 0x000fe200000e0000 */
[----:B------:R-:W-:Y:S01]  /*50c0*/  IMAD R13, R13, 0x2, R24 ;  /* 0x000000020d0d7824 */ /* 0x000fe200078e0218 */
[----:B------:R-:W-:Y:S01]  /*50d0*/  R2UR UR12, R6 ;  /* 0x00000000060c72ca */ /* 0x000fe200000e0000 */
[----:B------:R-:W-:Y:S01]  /*50e0*/  UIADD3 UR24, UP1, UR22, 0x1f0, URZ ;  /* 0x000001f016187890 */ /* 0x000fe2000ff3e03f */
[----:B------:R-:W-:Y:S01]  /*50f0*/  R2UR UR16, R14 ;  /* 0x000000000e1072ca */ /* 0x000fe200000e0000 */
[----:B------:R-:W-:Y:S01]  /*5100*/  UIADD3.X UR7, URZ, UR23, URZ, UP0, !UPT ;  /* 0x000000173f077290 */ /* 0x000fe200087fe43f */
[----:B------:R-:W-:Y:S01]  /*5110*/  R2UR UR5, R13 ;  /* 0x000000000d0572ca */ /* 0x000fe200000e0000 */
[----:B------:R-:W-:Y:S01]  /*5120*/  VIADD R7, R7, 0x1 ;  /* 0x0000000107077836 */ /* 0x000fe20000000000 */
[----:B------:R-:W-:Y:S01]  /*5130*/  R2UR UR19, R15 ;  /* 0x000000000f1372ca */ /* 0x000fe200000e0000 */
[----:B------:R-:W-:Y:S01]  /*5140*/  UIADD3.X UR25, URZ, UR23, URZ, UP1, !UPT ;  /* 0x000000173f197290 */ /* 0x000fe20008ffe43f */
[----:B------:R-:W-:Y:S01]  /*5150*/  ISETP.GT.AND P1, PT, R4, 0x1, PT ;  /* 0x000000010400780c */ /* 0x000fe20003f24270 */
[----:B------:R-:W-:Y:S01]  /*5160*/  UMOV UR14, 0x0 ;  /* 0x00000000000e7882 */ /* 0x000fe20000000000 */
[----:B------:R-:W-:Y:S01]  /*5170*/  UMOV UR15, 0x10000000 ;  /* 0x10000000000f7882 */ /* 0x000fe20000000000 */
[----:B------:R-:W-:Y:S01]  /*5180*/  ISETP.NE.AND P0, PT, R7, 0x5, PT ;  /* 0x000000050700780c */ /* 0x000fe20003f05270 */
[----:B------:R-:W-:-:S03]  /*5190*/  VIADD R21, R21, 0x20 ;  /* 0x0000002015157836 */ /* 0x000fc60000000000 */
[----:B------:R-:W-:Y:S02]  /*51a0*/  SEL R14, RZ, 0x1, P0 ;  /* 0x00000001ff0e7807 */ /* 0x000fe40000000000 */
[----:B------:R-:W-:Y:S01]  /*51b0*/  UIADD3 UR8, UR5, 0x100, URZ ;  /* 0x0000010005087890 */ /* 0x000fe2000fffe03f */
[----:B------:R-:W-:Y:S02]  /*51c0*/  SEL R7, R7, RZ, P0 ;  /* 0x000000ff07077207 */ /* 0x000fe40000000000 */
[----:B------:R-:W-:Y:S01]  /*51d0*/  UMOV UR5, 0x30000 ;  /* 0x0003000000057882 */ /* 0x000fe20000000000 */
[----:B------:R-:W-:-:S05]  /*51e0*/  LOP3.LUT R5, R5, R14, RZ, 0x3c, !PT ;  /* 0x0000000e05057212 */ /* 0x000fca00078e3cff */
[----:B------:R0:W-:Y:S02]  /*51f0*/  UTMALDG.3D.MULTICAST [UR8], [UR6], UR5, desc[UR14] ;  /* 0x00000e08060073b4 */ /* 0x0001e40008011805 */
[----:B0-----:R-:W-:Y:S01]  /*5200*/  UMOV UR8, UR16 ;  /* 0x0000001000087c82 */ /* 0x001fe20008000000 */
[----:B------:R-:W-:Y:S02]  /*5210*/  UMOV UR11, UR19 ;  /* 0x00000013000b7c82 */ /* 0x000fe40008000000 */
[----:B------:R0:W-:Y:S02]  /*5220*/  UTMALDG.3D [UR8], [UR24], desc[UR14] ;  /* 0x00000e08180075b4 */ /* 0x0001e40008011000 */
[----:B0-----:R-:W-:Y:S05]  /*5230*/  @P1 BRA `(.L_x_110) ;  /* 0xfffffffc00441947 */ /* 0x001fea000383ffff */
.L_x_107:
[----:B------:R-:W-:Y:S05]  /*5240*/  BSYNC B1 ;  /* 0x0000000000017941 */ /* 0x000fea0003800000 */
.L_x_106:
[----:B------:R-:W-:Y:S01]  /*5250*/  LOP3.LUT P1, RZ, R9, 0xff, RZ, 0xc0, !PT ;  /* 0x000000ff09ff7812 */ /* 0x000fe2000782c0ff */
[C---:B------:R-:W-:Y:S01]  /*5260*/  IMAD.IADD R6, R10.reuse, 0x1, R3 ;  /* 0x000000010a067824 */ /* 0x040fe200078e0203 */
[----:B------:R-:W-:Y:S01]  /*5270*/  ULDC.64 UR6, c[0x0][0x650] ;  /* 0x0001940000067ab9 */ /* 0x000fe20000000a00 */
[----:B------:R-:W-:Y:S01]  /*5280*/  ISETP.GE.U32.AND P2, PT, R10, 0x5, PT ;  /* 0x000000050a00780c */ /* 0x000fe20003f46070 */
[----:B------:R-:W-:Y:S01]  /*5290*/  BSSY B1, `(.L_x_111) ;  /* 0x000006b000017945 */ /* 0x000fe20003800000 */
[----:B------:R-:W-:Y:S01]  /*52a0*/  IMAD.MOV.U32 R20, RZ, RZ, -0x1 ;  /* 0xffffffffff147424 */ /* 0x000fe200078e00ff */
[----:B------:R-:W-:Y:S01]  /*52b0*/  ISETP.GT.U32.AND P0, PT, R6, 0x4, PT ;  /* 0x000000040600780c */ /* 0x000fe20003f04070 */
[----:B------:R-:W-:Y:S01]  /*52c0*/  IMAD.MOV.U32 R13, RZ, RZ, -0x1 ;  /* 0xffffffffff0d7424 */ /* 0x000fe200078e00ff */
[----:B------:R-:W-:Y:S02]  /*52d0*/  PRMT R9, RZ, 0x7610, R9 ;  /* 0x00007610ff097816 */ /* 0x000fe40000000009 */
[----:B------:R-:W-:-:S03]  /*52e0*/  ISETP.LT.U32.AND P0, PT, R10, 0x5, P0 ;  /* 0x000000050a00780c */ /* 0x000fc60000701070 */
[----:B------:R-:W0:Y:S01]  /*52f0*/  @P1 S2R R11, SR_CgaCtaId ;  /* 0x00000000000b1919 */ /* 0x000e220000008800 */
[----:B------:R-:W-:-:S04]  /*5300*/  @P1 MOV R4, 0x400 ;  /* 0x0000040000041802 */ /* 0x000fc80000000f00 */
[----:B0-----:R-:W-:Y:S01]  /*5310*/  @P1 LEA R3, R11, R4, 0x18 ;  /* 0x000000040b031211 */ /* 0x001fe200078ec0ff */
[----:B------:R-:W-:-:S03]  /*5320*/  IMAD.WIDE.U32 R4, R6, -0x33333333, RZ ;  /* 0xcccccccd06047825 */ /* 0x000fc600078e00ff */
[----:B------:R0:W-:Y:S01]  /*5330*/  @P1 SYNCS.ARRIVE.TRANS64.A1T0 RZ, [R3+URZ+0x68], RZ ;  /* 0x000068ff03ff19a7 */ /* 0x0001e2000810003f */
[----:B------:R-:W-:Y:S02]  /*5340*/  IADD3 R16, P1, R16, UR20, RZ ;  /* 0x0000001410107c10 */ /* 0x000fe4000ff3e0ff */
[----:B------:R-:W-:Y:S02]  /*5350*/  SHF.R.U32.HI R5, RZ, 0x2, R5 ;  /* 0x00000002ff057819 */ /* 0x000fe40000011605 */
[----:B------:R-:W-:Y:S02]  /*5360*/  IADD3.X R17, R17, UR13, RZ, P1, !PT ;  /* 0x0000000d11117c10 */ /* 0x000fe40008ffe4ff */
[----:B------:R-:W-:Y:S02]  /*5370*/  PRMT R4, RZ, 0x7610, R4 ;  /* 0x00007610ff047816 */ /* 0x000fe40000000004 */
[----:B0-----:R-:W-:Y:S02]  /*5380*/  SEL R3, RZ, 0x1, !P0 ;  /* 0x00000001ff037807 */ /* 0x001fe40004000000 */
[----:B------:R-:W-:-:S02]  /*5390*/  ISETP.GE.U32.AND P0, PT, R16, UR6, PT ;  /* 0x0000000610007c0c */ /* 0x000fc4000bf06070 */
[----:B------:R-:W-:Y:S01]  /*53a0*/  LOP3.LUT R0, R0, R3, RZ, 0x3c, !PT ;  /* 0x0000000300007212 */ /* 0x000fe200078e3cff */
[----:B------:R-:W-:Y:S01]  /*53b0*/  IMAD R3, R5, -0x5, R6 ;  /* 0xfffffffb05037824 */ /* 0x000fe200078e0206 */
[----:B------:R-:W-:Y:S01]  /*53c0*/  ISETP.GE.U32.AND.EX P0, PT, R17, UR7, PT, P0 ;  /* 0x0000000711007c0c */ /* 0x000fe2000bf06100 */
[----:B------:R-:W-:Y:S01]  /*53d0*/  IMAD.MOV.U32 R6, RZ, RZ, -0x1 ;  /* 0xffffffffff067424 */ /* 0x000fe200078e00ff */
[----:B------:R-:W-:-:S11]  /*53e0*/  @P2 LOP3.LUT R0, R0, 0x1, R5, 0x78, !PT ;  /* 0x0000000100002812 */ /* 0x000fd600078e7805 */
[----:B------:R-:W-:Y:S05]  /*53f0*/  @P0 BRA `(.L_x_112) ;  /* 0x0000000400500947 */ /* 0x000fea0003800000 */
[----:B------:R-:W0:Y:S01]  /*5400*/  S2R R15, SR_CTAID.X ;  /* 0x00000000000f7919 */ /* 0x000e220000002500 */
[----:B------:R-:W-:Y:S01]  /*5410*/  ULDC.64 UR6, c[0x0][0x628] ;  /* 0x00018a0000067ab9 */ /* 0x000fe20000000a00 */
[----:B------:R-:W1:Y:S01]  /*5420*/  LDC R20, c[0x0][0x144] ;  /* 0x00005100ff147b82 */ /* 0x000e620000000800 */
[----:B------:R-:W-:Y:S01]  /*5430*/  ISETP.NE.U32.AND P0, PT, RZ, UR6, PT ;  /* 0x00000006ff007c0c */ /* 0x000fe2000bf05070 */
[----:B------:R-:W2:Y:S01]  /*5440*/  S2R R13, SR_CTAID.Y ;  /* 0x00000000000d7919 */ /* 0x000ea20000002600 */
[----:B------:R-:W-:Y:S01]  /*5450*/  ULDC UR8, c[0x0][0x630] ;  /* 0x00018c0000087ab9 */ /* 0x000fe20000000800 */
[----:B------:R-:W-:Y:S01]  /*5460*/  ULDC UR9, c[0x0][0x150] ;  /* 0x0000540000097ab9 */ /* 0x000fe20000000800 */
[----:B------:R-:W-:Y:S01]  /*5470*/  ISETP.NE.AND.EX P0, PT, RZ, UR7, PT, P0 ;  /* 0x00000007ff007c0c */ /* 0x000fe2000bf05300 */
[----:B------:R-:W-:Y:S02]  /*5480*/  IMAD.MOV.U32 R4, RZ, RZ, R16 ;  /* 0x000000ffff047224 */ /* 0x000fe400078e0010 */
[----:B------:R-:W-:Y:S01]  /*5490*/  IMAD.MOV.U32 R5, RZ, RZ, R17 ;  /* 0x000000ffff057224 */ /* 0x000fe200078e0011 */
[----:B0-----:R-:W-:-:S09]  /*54a0*/  I2FP.F32.U32 R22, R15 ;  /* 0x0000000f00167245 */ /* 0x001fd20000201000 */
[----:B------:R-:W-:Y:S05]  /*54b0*/  @!P0 BRA `(.L_x_113) ;  /* 0x0000000000288947 */ /* 0x000fea0003800000 */
[----:B------:R-:W-:Y:S02]  /*54c0*/  ULDC UR5, c[0x0][0x634] ;  /* 0x00018d0000057ab9 */ /* 0x000fe40000000800 */
[----:B------:R-:W-:-:S05]  /*54d0*/  IADD3 R5, P0, R16, UR5, RZ ;  /* 0x0000000510057c10 */ /* 0x000fca000ff1e0ff */
[----:B------:R-:W-:-:S04]  /*54e0*/  IMAD.X R21, RZ, RZ, R17, P0 ;  /* 0x000000ffff157224 */ /* 0x000fc800000e0611 */
[----:B------:R-:W-:-:S04]  /*54f0*/  IMAD.WIDE.U32 R6, R21, UR6, RZ ;  /* 0x0000000615067c25 */ /* 0x000fc8000f8e00ff */
[----:B------:R-:W-:-:S04]  /*5500*/  IMAD.WIDE.U32 R6, P0, R5, UR7, R6 ;  /* 0x0000000705067c25 */ /* 0x000fc8000f800006 */
[----:B------:R-:W-:-:S04]  /*5510*/  IMAD.WIDE.U32 R4, R5, UR6, RZ ;  /* 0x0000000605047c25 */ /* 0x000fc8000f8e00ff */
[----:B------:R-:W-:Y:S01]  /*5520*/  IMAD.MOV.U32 R4, RZ, RZ, R7 ;  /* 0x000000ffff047224 */ /* 0x000fe200078e0007 */
[----:B------:R-:W-:Y:S01]  /*5530*/  IADD3 RZ, P1, R5, R6, RZ ;  /* 0x0000000605ff7210 */ /* 0x000fe20007f3e0ff */
[----:B------:R-:W-:-:S04]  /*5540*/  IMAD.X R5, RZ, RZ, RZ, P0 ;  /* 0x000000ffff057224 */ /* 0x000fc800000e06ff */
[----:B------:R-:W-:-:S08]  /*5550*/  IMAD.WIDE.U32.X R4, R21, UR7, R4, P1 ;  /* 0x0000000715047c25 */ /* 0x000fd000088e0404 */
.L_x_113:
[----:B------:R-:W-:Y:S01]  /*5560*/  FMUL R22, R22, UR9 ;  /* 0x0000000916167c20 */ /* 0x000fe20008400000 */
[--C-:B------:R-:W-:Y:S01]  /*5570*/  SHF.R.U64 R14, R4, UR8, R5.reuse ;  /* 0x00000008040e7c19 */ /* 0x100fe20008001205 */
[----:B------:R-:W-:Y:S01]  /*5580*/  ULDC.64 UR6, c[0x0][0x620] ;  /* 0x0001880000067ab9 */ /* 0x000fe20000000a00 */
[----:B------:R-:W-:Y:S01]  /*5590*/  SHF.R.U32.HI R4, RZ, UR8, R5 ;  /* 0x00000008ff047c19 */ /* 0x000fe20008011605 */
[----:B------:R-:W-:Y:S01]  /*55a0*/  ULDC.64 UR8, c[0x0][0x640] ;  /* 0x0001900000087ab9 */ /* 0x000fe20000000a00 */
[----:B------:R-:W-:Y:S01]  /*55b0*/  IADD3 R5, P0, RZ, -R14, RZ ;  /* 0x8000000eff057210 */ /* 0x000fe20007f1e0ff */
[----:B------:R-:W0:Y:S01]  /*55c0*/  F2I.U32.TRUNC.NTZ R22, R22 ;  /* 0x0000001600167305 */ /* 0x000e22000020f000 */
[----:B------:R-:W-:-:S03]  /*55d0*/  ULDC UR5, c[0x0][0x618] ;  /* 0x0001860000057ab9 */ /* 0x000fc60000000800 */
[----:B------:R-:W-:Y:S01]  /*55e0*/  IMAD.X R4, RZ, RZ, ~R4, P0 ;  /* 0x000000ffff047224 */ /* 0x000fe200000e0e04 */
[----:B------:R-:W-:-:S03]  /*55f0*/  ISETP.NE.U32.AND P0, PT, RZ, UR8, PT ;  /* 0x00000008ff007c0c */ /* 0x000fc6000bf05070 */
[----:B------:R-:W-:Y:S01]  /*5600*/  IMAD R4, R4, UR6, RZ ;  /* 0x0000000604047c24 */ /* 0x000fe2000f8e02ff */
[----:B------:R-:W-:-:S03]  /*5610*/  ISETP.NE.AND.EX P0, PT, RZ, UR9, PT, P0 ;  /* 0x00000009ff007c0c */ /* 0x000fc6000bf05300 */
[C---:B------:R-:W-:Y:S02]  /*5620*/  IMAD R7, R5.reuse, UR7, R4 ;  /* 0x0000000705077c24 */ /* 0x040fe4000f8e0204 */
[----:B------:R-:W-:Y:S01]  /*5630*/  IMAD.WIDE.U32 R4, R5, UR6, R16 ;  /* 0x0000000605047c25 */ /* 0x000fe2000f8e0010 */
[----:B------:R-:W-:-:S03]  /*5640*/  ULDC UR6, c[0x0][0x154] ;  /* 0x0000550000067ab9 */ /* 0x000fc60000000800 */
[----:B0-----:R-:W-:Y:S02]  /*5650*/  IMAD.MOV R6, RZ, RZ, -R22 ;  /* 0x000000ffff067224 */ /* 0x001fe400078e0a16 */
[----:B------:R-:W-:Y:S02]  /*5660*/  IMAD.IADD R5, R5, 0x1, R7 ;  /* 0x0000000105057824 */ /* 0x000fe400078e0207 */
[----:B-1----:R-:W-:Y:S01]  /*5670*/  IMAD R15, R20, R6, R15 ;  /* 0x00000006140f7224 */ /* 0x002fe200078e020f */
[----:B--2---:R-:W-:Y:S01]  /*5680*/  I2FP.F32.U32 R6, R13 ;  /* 0x0000000d00067245 */ /* 0x004fe20000201000 */
[----:B------:R-:W0:Y:S01]  /*5690*/  LDC R20, c[0x0][0x148] ;  /* 0x00005200ff147b82 */ /* 0x000e220000000800 */
[--C-:B------:R-:W-:Y:S02]  /*56a0*/  SHF.R.U64 R21, R4, UR5, R5.reuse ;  /* 0x0000000504157c19 */ /* 0x100fe40008001205 */
[----:B------:R-:W-:Y:S01]  /*56b0*/  SHF.R.U32.HI R4, RZ, UR5, R5 ;  /* 0x00000005ff047c19 */ /* 0x000fe20008011605 */
[----:B------:R-:W-:Y:S01]  /*56c0*/  FMUL R6, R6, UR6 ;  /* 0x0000000606067c20 */ /* 0x000fe20008400000 */
[----:B------:R-:W-:-:S02]  /*56d0*/  ULDC UR5, c[0x0][0x608] ;  /* 0x0001820000057ab9 */ /* 0x000fc40000000800 */
[--C-:B------:R-:W-:Y:S01]  /*56e0*/  SHF.R.U64 R23, R21, UR5, R4.reuse ;  /* 0x0000000515177c19 */ /* 0x100fe20008001204 */
[----:B------:R1:W2:Y:S01]  /*56f0*/  F2I.U32.TRUNC.NTZ R24, R6 ;  /* 0x0000000600187305 */ /* 0x0002a2000020f000 */
[----:B------:R-:W-:Y:S01]  /*5700*/  SHF.R.U32.HI R4, RZ, UR5, R4 ;  /* 0x00000005ff047c19 */ /* 0x000fe20008011604 */
[----:B------:R-:W-:-:S03]  /*5710*/  ULDC UR5, c[0x0][0x658] ;  /* 0x0001960000057ab9 */ /* 0x000fc60000000800 */
[--C-:B------:R-:W-:Y:S02]  /*5720*/  SHF.R.U64 R22, R23, UR5, R4.reuse ;  /* 0x0000000517167c19 */ /* 0x100fe40008001204 */
[----:B------:R-:W-:-:S03]  /*5730*/  SHF.R.U32.HI R25, RZ, UR5, R4 ;  /* 0x00000005ff197c19 */ /* 0x000fc60008011604 */
[----:B------:R-:W-:Y:S02]  /*5740*/  IMAD.MOV.U32 R4, RZ, RZ, R22 ;  /* 0x000000ffff047224 */ /* 0x000fe400078e0016 */
[----:B------:R-:W-:Y:S01]  /*5750*/  IMAD.MOV.U32 R5, RZ, RZ, R25 ;  /* 0x000000ffff057224 */ /* 0x000fe200078e0019 */
[----:B-1----:R-:W-:Y:S06]  /*5760*/  @!P0 BRA `(.L_x_114) ;  /* 0x0000000000288947 */ /* 0x002fec0003800000 */
        /* <DEDUP_REMOVED lines=10> */
.L_x_114:
[----:B------:R-:W-:Y:S01]  /*5810*/  ISETP.NE.AND P0, PT, R2, 0x1, PT ;  /* 0x000000010200780c */ /* 0x000fe20003f05270 */
[----:B------:R-:W-:Y:S01]  /*5820*/  ULDC UR5, c[0x0][0x648] ;  /* 0x0001920000057ab9 */ /* 0x000fe20000000800 */
[----:B------:R-:W-:Y:S01]  /*5830*/  LOP3.LUT R23, R23, UR17, RZ, 0xc0, !PT ;  /* 0x0000001117177c12 */ /* 0x000fe2000f8ec0ff */
[----:B--2---:R-:W-:Y:S01]  /*5840*/  IMAD.MOV R24, RZ, RZ, -R24 ;  /* 0x000000ffff187224 */ /* 0x004fe200078e0a18 */
[----:B------:R-:W-:Y:S01]  /*5850*/  SHF.R.U64 R4, R4, UR5, R5 ;  /* 0x0000000504047c19 */ /* 0x000fe20008001205 */
[----:B------:R-:W-:Y:S01]  /*5860*/  ULDC UR5, c[0x0][0x638] ;  /* 0x00018e0000057ab9 */ /* 0x000fe20000000800 */
[----:B------:R-:W-:Y:S01]  /*5870*/  LOP3.LUT R21, R21, UR4, RZ, 0xc0, !PT ;  /* 0x0000000415157c12 */ /* 0x000fe2000f8ec0ff */
[----:B------:R-:W-:Y:S01]  /*5880*/  ULDC UR6, c[0x0][0x610] ;  /* 0x0001840000067ab9 */ /* 0x000fe20000000800 */
[----:B------:R-:W-:Y:S02]  /*5890*/  IMAD.MOV.U32 R6, RZ, RZ, R14 ;  /* 0x000000ffff067224 */ /* 0x000fe400078e000e */
[----:B------:R-:W-:-:S02]  /*58a0*/  IMAD.MOV R5, RZ, RZ, -R4 ;  /* 0x000000ffff057224 */ /* 0x000fc400078e0a04 */
[----:B------:R-:W-:Y:S02]  /*58b0*/  IMAD R4, R4, UR18, R23 ;  /* 0x0000001204047c24 */ /* 0x000fe4000f8e0217 */
[----:B0-----:R-:W-:Y:S02]  /*58c0*/  @P0 IMAD R15, R20, R24, R13 ;  /* 0x00000018140f0224 */ /* 0x001fe400078e020d */
[----:B------:R-:W-:Y:S01]  /*58d0*/  IMAD R22, R5, UR5, R22 ;  /* 0x0000000505167c24 */ /* 0x000fe2000f8e0216 */
[----:B------:R-:W-:Y:S01]  /*58e0*/  ULDC UR5, c[0x0][0x600] ;  /* 0x0001800000057ab9 */ /* 0x000fe20000000800 */
[----:B------:R-:W-:Y:S02]  /*58f0*/  IMAD R15, R4, UR6, R15 ;  /* 0x00000006040f7c24 */ /* 0x000fe4000f8e020f */
[----:B------:R-:W-:Y:S02]  /*5900*/  IMAD R22, R22, UR5, R21 ;  /* 0x0000000516167c24 */ /* 0x000fe4000f8e0215 */
[----:B------:R-:W-:-:S03]  /*5910*/  IMAD.MOV.U32 R4, RZ, RZ, 0x1 ;  /* 0x00000001ff047424 */ /* 0x000fc600078e00ff */
[----:B------:R-:W-:Y:S02]  /*5920*/  SEL R13, R22, R15, !P0 ;  /* 0x0000000f160d7207 */ /* 0x000fe40004000000 */
[----:B------:R-:W-:-:S07]  /*5930*/  SEL R20, R15, R22, !P0 ;  /* 0x000000160f147207 */ /* 0x000fce0004000000 */
.L_x_112:
[----:B------:R-:W-:Y:S05]  /*5940*/  BSYNC B1 ;  /* 0x0000000000017941 */ /* 0x000fea0003800000 */
.L_x_111:
[----:B------:R-:W-:-:S13]  /*5950*/  LOP3.LUT P0, RZ, R4, 0xff, RZ, 0xc0, !PT ;  /* 0x000000ff04ff7812 */ /* 0x000fda000780c0ff */
[----:B------:R-:W-:Y:S05]  /*5960*/  @P0 BRA `(.L_x_115) ;  /* 0xfffffff400400947 */ /* 0x000fea000383ffff */
[----:B------:R-:W-:Y:S05]  /*5970*/  BSYNC B0 ;  /* 0x0000000000007941 */ /* 0x000fea0003800000 */
.L_x_104:
[----:B------:R-:W-:-:S03]  /*5980*/  UMOV UR5, 0xffffffff ;  /* 0xffffffff00057882 */ /* 0x000fc60000000000 */
[----:B------:R-:W-:Y:S05]  /*5990*/  BRA.DIV UR5, `(.L_x_116) ;  /* 0x0000000605387947 */ /* 0x000fea000b800000 */
[----:B------:R-:W-:-:S13]  /*59a0*/  ELECT P6, URZ, PT ;  /* 0x00000000003f782f */ /* 0x000fda00038c0000 */
.L_x_131:
[----:B------:R-:W-:Y:S04]  /*59b0*/  BSSY B0, `(.L_x_117) ;  /* 0x0000034000007945 */ /* 0x000fe80003800000 */
[----:B------:R-:W-:Y:S05]  /*59c0*/  @!P6 BRA `(.L_x_118) ;  /* 0x0000000000c8e947 */ /* 0x000fea0003800000 */
[----:B------:R-:W-:-:S04]  /*59d0*/  LOP3.LUT R19, R19, 0x2, RZ, 0xfc, !PT ;  /* 0x0000000213137812 */ /* 0x000fc800078efcff */
[----:B------:R-:W-:-:S13]  /*59e0*/  ISETP.NE.AND P0, PT, R19, 0x3, PT ;  /* 0x000000031300780c */ /* 0x000fda0003f05270 */
[----:B------:R-:W-:Y:S05]  /*59f0*/  @!P0 BRA `(.L_x_119) ;  /* 0x0000000000048947 */ /* 0x000fea0003800000 */
[----:B------:R-:W-:Y:S01]  /*5a00*/  BPT.TRAP 0x1 ;  /* 0x000000040000795c */ /* 0x000fe20000300000 */
.L_x_119:
[----:B------:R-:W0:Y:S01]  /*5a10*/  S2R R5, SR_CgaCtaId ;  /* 0x0000000000057919 */ /* 0x000e220000008800 */
[----:B------:R-:W-:Y:S02]  /*5a20*/  MOV R2, 0x400 ;  /* 0x0000040000027802 */ /* 0x000fe40000000f00 */
[----:B------:R-:W-:Y:S02]  /*5a30*/  SHF.L.U32 R4, R0, 0x1f, RZ ;  /* 0x0000001f00047819 */ /* 0x000fe400000006ff */
[----:B0-----:R-:W-:-:S05]  /*5a40*/  LEA R2, R5, R2, 0x18 ;  /* 0x0000000205027211 */ /* 0x001fca00078ec0ff */
[----:B------:R-:W-:-:S04]  /*5a50*/  VIADD R2, R2, 0x28 ;  /* 0x0000002802027836 */ /* 0x000fc80000000000 */
[C---:B------:R-:W-:Y:S02]  /*5a60*/  IMAD R7, R3.reuse, 0x8, R2 ;  /* 0x0000000803077824 */ /* 0x040fe400078e0202 */
[----:B------:R-:W-:Y:S02]  /*5a70*/  VIADD R3, R3, 0x1 ;  /* 0x0000000103037836 */ /* 0x000fe40000000000 */
[----:B------:R-:W0:Y:S03]  /*5a80*/  SYNCS.PHASECHK.TRANS64.TRYWAIT P0, [R7+URZ], R4 ;  /* 0x00000004070075a7 */ /* 0x000e26000800017f */
[----:B------:R-:W-:-:S04]  /*5a90*/  ISETP.NE.AND P1, PT, R3, 0x5, PT ;  /* 0x000000050300780c */ /* 0x000fc80003f25270 */
[----:B------:R-:W-:Y:S02]  /*5aa0*/  SEL R5, RZ, 0x1, P1 ;  /* 0x00000001ff057807 */ /* 0x000fe40000800000 */
[----:B------:R-:W-:Y:S02]  /*5ab0*/  SEL R3, R3, RZ, P1 ;  /* 0x000000ff03037207 */ /* 0x000fe40000800000 */
[----:B------:R-:W-:-:S03]  /*5ac0*/  LOP3.LUT R6, R0, R5, RZ, 0x3c, !PT ;  /* 0x0000000500067212 */ /* 0x000fc600078e3cff */
[----:B------:R-:W-:Y:S01]  /*5ad0*/  IMAD R8, R3, 0x8, R2 ;  /* 0x0000000803087824 */ /* 0x000fe200078e0202 */
[----:B------:R-:W-:Y:S01]  /*5ae0*/  SHF.L.U32 R5, R6, 0x1f, RZ ;  /* 0x0000001f06057819 */ /* 0x000fe200000006ff */
[----:B0-----:R-:W-:Y:S06]  /*5af0*/  @!P0 BRA `(.L_x_120) ;  /* 0x0000000400008947 */ /* 0x001fec0003800000 */
.L_x_132:
[----:B------:R-:W1:Y:S01]  /*5b00*/  SYNCS.PHASECHK.TRANS64.TRYWAIT P0, [R8+URZ], R5 ;  /* 0x00000005080075a7 */ /* 0x000e62000800017f */
[----:B------:R-:W-:-:S05]  /*5b10*/  VIADD R0, R3, 0x1 ;  /* 0x0000000103007836 */ /* 0x000fca0000000000 */
[----:B------:R-:W-:-:S04]  /*5b20*/  ISETP.NE.AND P1, PT, R0, 0x5, PT ;  /* 0x000000050000780c */ /* 0x000fc80003f25270 */
[----:B------:R-:W-:Y:S02]  /*5b30*/  SEL R3, RZ, 0x1, P1 ;  /* 0x00000001ff037807 */ /* 0x000fe40000800000 */
[----:B0-----:R-:W-:Y:S02]  /*5b40*/  SEL R7, R0, RZ, P1 ;  /* 0x000000ff00077207 */ /* 0x001fe40000800000 */
[----:B------:R-:W-:-:S03]  /*5b50*/  LOP3.LUT R6, R6, R3, RZ, 0x3c, !PT ;  /* 0x0000000306067212 */ /* 0x000fc600078e3cff */
[----:B------:R-:W-:Y:S01]  /*5b60*/  IMAD R9, R7, 0x8, R2 ;  /* 0x0000000807097824 */ /* 0x000fe200078e0202 */
[----:B------:R-:W-:Y:S01]  /*5b70*/  SHF.L.U32 R4, R6, 0x1f, RZ ;  /* 0x0000001f06047819 */ /* 0x000fe200000006ff */
[----:B-1----:R-:W-:Y:S06]  /*5b80*/  @!P0 BRA `(.L_x_121) ;  /* 0x0000000000f08947 */ /* 0x002fec0003800000 */
.L_x_133:
[----:B------:R-:W1:Y:S01]  /*5b90*/  SYNCS.PHASECHK.TRANS64.TRYWAIT P0, [R9+URZ], R4 ;  /* 0x00000004090075a7 */ /* 0x000e62000800017f */
[----:B------:R-:W-:-:S05]  /*5ba0*/  VIADD R0, R7, 0x1 ;  /* 0x0000000107007836 */ /* 0x000fca0000000000 */
[----:B------:R-:W-:-:S04]  /*5bb0*/  ISETP.NE.AND P1, PT, R0, 0x5, PT ;  /* 0x000000050000780c */ /* 0x000fc80003f25270 */
[----:B------:R-:W-:Y:S02]  /*5bc0*/  SEL R3, RZ, 0x1, P1 ;  /* 0x00000001ff037807 */ /* 0x000fe40000800000 */
[----:B------:R-:W-:Y:S02]  /*5bd0*/  SEL R7, R0, RZ, P1 ;  /* 0x000000ff00077207 */ /* 0x000fe40000800000 */
[----:B------:R-:W-:-:S03]  /*5be0*/  LOP3.LUT R11, R6, R3, RZ, 0x3c, !PT ;  /* 0x00000003060b7212 */ /* 0x000fc600078e3cff */
[----:B------:R-:W-:Y:S01]  /*5bf0*/  IMAD R6, R7, 0x8, R2 ;  /* 0x0000000807067824 */ /* 0x000fe200078e0202 */
[----:B0-----:R-:W-:Y:S01]  /*5c00*/  SHF.L.U32 R5, R11, 0x1f, RZ ;  /* 0x0000001f0b057819 */ /* 0x001fe200000006ff */
[----:B-1----:R-:W-:Y:S06]  /*5c10*/  @!P0 BRA `(.L_x_122) ;  /* 0x0000000000e08947 */ /* 0x002fec0003800000 */
.L_x_134:
[----:B------:R-:W1:Y:S01]  /*5c20*/  SYNCS.PHASECHK.TRANS64.TRYWAIT P0, [R6+URZ], R5 ;  /* 0x00000005060075a7 */ /* 0x000e62000800017f */
[----:B------:R-:W-:-:S05]  /*5c30*/  VIADD R0, R7, 0x1 ;  /* 0x0000000107007836 */ /* 0x000fca0000000000 */
[----:B------:R-:W-:-:S04]  /*5c40*/  ISETP.NE.AND P1, PT, R0, 0x5, PT ;  /* 0x000000050000780c */ /* 0x000fc80003f25270 */
[----:B0-----:R-:W-:Y:S02]  /*5c50*/  SEL R4, RZ, 0x1, P1 ;  /* 0x00000001ff047807 */ /* 0x001fe40000800000 */
[----:B------:R-:W-:Y:S02]  /*5c60*/  SEL R3, R0, RZ, P1 ;  /* 0x000000ff00037207 */ /* 0x000fe40000800000 */
[----:B------:R-:W-:Y:S01]  /*5c70*/  LOP3.LUT R0, R11, R4, RZ, 0x3c, !PT ;  /* 0x000000040b007212 */ /* 0x000fe200078e3cff */
[----:B-1----:R-:W-:Y:S06]  /*5c80*/  @!P0 BRA `(.L_x_123) ;  /* 0x0000000000d88947 */ /* 0x002fec0003800000 */
.L_x_135:
[----:B------:R-:W-:Y:S01]  /*5c90*/  IMAD R3, R3, 0x8, R2 ;  /* 0x0000000803037824 */ /* 0x000fe200078e0202 */
[----:B------:R-:W-:-:S07]  /*5ca0*/  SHF.L.U32 R0, R0, 0x1f, RZ ;  /* 0x0000001f00007819 */ /* 0x000fce00000006ff */
.L_x_124:
[----:B-1----:R1:W2:Y:S02]  /*5cb0*/  SYNCS.PHASECHK.TRANS64.TRYWAIT P0, [R3+URZ], R0 ;  /* 0x00000000030075a7 */ /* 0x0022a4000800017f */
[----:B--2---:R-:W-:Y:S05]  /*5cc0*/  @!P0 NANOSLEEP.SYNCS 0x989680 ;  /* 0x009896800000895d */ /* 0x004fea0003900000 */
[----:B------:R-:W2:Y:S02]  /*5cd0*/  @!P0 SYNCS.PHASECHK.TRANS64 P0, [R3+URZ], R0 ;  /* 0x00000000030085a7 */ /* 0x000ea4000800007f */
[----:B--2---:R-:W-:Y:S05]  /*5ce0*/  @!P0 BRA `(.L_x_124) ;  /* 0xfffffffc00f08947 */ /* 0x004fea000383ffff */
.L_x_118:
[----:B------:R-:W-:Y:S05]  /*5cf0*/  BSYNC B0 ;  /* 0x0000000000007941 */ /* 0x000fea0003800000 */
.L_x_117:
[----:B------:R-:W-:Y:S05]  /*5d00*/  EXIT ;  /* 0x000000000000794d */ /* 0x000fea0003800000 */
.L_x_21:
[----:B---3--:R3:W4:Y:S02]  /*5d10*/  SYNCS.PHASECHK.TRANS64.TRYWAIT P1, [R3+URZ], R0 ;  /* 0x00000000030075a7 */ /* 0x008724000802017f */
[----:B----4-:R-:W-:Y:S05]  /*5d20*/  @!P1 NANOSLEEP.SYNCS 0x989680 ;  /* 0x009896800000995d */ /* 0x010fea0003900000 */
[----:B------:R-:W4:Y:S02]  /*5d30*/  @!P1 SYNCS.PHASECHK.TRANS64 P1, [R3+URZ], R0 ;  /* 0x00000000030095a7 */ /* 0x000f24000802007f */
[----:B----4-:R-:W-:Y:S05]  /*5d40*/  @!P1 BRA `(.L_x_21) ;  /* 0xfffffffc00f09947 */ /* 0x010fea000383ffff */
[----:B------:R-:W-:Y:S05]  /*5d50*/  BRA `(.L_x_20) ;  /* 0xffffffb400d87947 */ /* 0x000fea000383ffff */
.L_x_26:
[----:B-1----:R1:W2:Y:S02]  /*5d60*/  SYNCS.PHASECHK.TRANS64.TRYWAIT P1, [R5+URZ], R4 ;  /* 0x00000004050075a7 */ /* 0x0022a4000802017f */
[----:B--2---:R-:W-:Y:S05]  /*5d70*/  @!P1 NANOSLEEP.SYNCS 0x989680 ;  /* 0x009896800000995d */ /* 0x004fea0003900000 */
[----:B------:R-:W2:Y:S02]  /*5d80*/  @!P1 SYNCS.PHASECHK.TRANS64 P1, [R5+URZ], R4 ;  /* 0x00000004050095a7 */ /* 0x000ea4000802007f */
[----:B--2---:R-:W-:Y:S05]  /*5d90*/  @!P1 BRA `(.L_x_26) ;  /* 0xfffffffc00f09947 */ /* 0x004fea000383ffff */
[----:B------:R-:W-:Y:S05]  /*5da0*/  BRA `(.L_x_25) ;  /* 0xffffffb800887947 */ /* 0x000fea000383ffff */
.L_x_105:
[----:B------:R-:W-:Y:S01]  /*5db0*/  BSSY B1, `(.L_x_125) ;  /* 0x0000006000017945 */ /* 0x000fe20003800000 */
[----:B------:R-:W-:-:S07]  /*5dc0*/  IMAD.MOV.U32 R15, RZ, RZ, -0x1 ;  /* 0xffffffffff0f7424 */ /* 0x000fce00078e00ff */
[----:B------:R-:W-:Y:S05]  /*5dd0*/  WARPSYNC.COLLECTIVE R15, `(.L_x_126) ;  /* 0x000000000f0c7348 */ /* 0x000fea0003c00000 */
[----:B------:R-:W-:Y:S02]  /*5de0*/  ELECT P6, UR62, PT ;  /* 0x00000000003e782f */ /* 0x000fe400038c0000 */
[----:B------:R-:W-:Y:S01]  /*5df0*/  MOV R14, UR62 ;  /* 0x0000003e000e7c02 */ /* 0x000fe20008000f00 */
[----:B------:R-:W-:Y:S10]  /*5e00*/  ENDCOLLECTIVE ;  /* 0x000000000000791b */ /* 0x000ff40003800000 */
.L_x_126:
[----:B------:R-:W-:Y:S05]  /*5e10*/  BSYNC B1 ;  /* 0x0000000000017941 */ /* 0x000fea0003800000 */
.L_x_125:
[----:B------:R-:W-:Y:S05]  /*5e20*/  BRA `(.L_x_127) ;  /* 0xfffffff0001c7947 */ /* 0x000fea000383ffff */
.L_x_108:
[----:B-1----:R1:W2:Y:S02]  /*5e30*/  SYNCS.PHASECHK.TRANS64.TRYWAIT P0, [R22+URZ+0x28], R13 ;  /* 0x0000280d160075a7 */ /* 0x0022a4000800017f */
[----:B--2---:R-:W-:Y:S05]  /*5e40*/  @!P0 NANOSLEEP.SYNCS 0x989680 ;  /* 0x009896800000895d */ /* 0x004fea0003900000 */
[----:B------:R-:W2:Y:S02]  /*5e50*/  @!P0 SYNCS.PHASECHK.TRANS64 P0, [R22+URZ+0x28], R13 ;  /* 0x0000280d160085a7 */ /* 0x000ea4000800007f */
[----:B--2---:R-:W-:Y:S05]  /*5e60*/  @!P0 BRA `(.L_x_108) ;  /* 0xfffffffc00f08947 */ /* 0x004fea000383ffff */
[----:B------:R-:W-:Y:S05]  /*5e70*/  BRA `(.L_x_128) ;  /* 0xfffffff0005c7947 */ /* 0x000fea000383ffff */
.L_x_116:
[----:B------:R-:W-:Y:S01]  /*5e80*/  BSSY B0, `(.L_x_129) ;  /* 0x0000006000007945 */ /* 0x000fe20003800000 */
[----:B------:R-:W-:-:S07]  /*5e90*/  IMAD.MOV.U32 R15, RZ, RZ, -0x1 ;  /* 0xffffffffff0f7424 */ /* 0x000fce00078e00ff */
[----:B------:R-:W-:Y:S05]  /*5ea0*/  WARPSYNC.COLLECTIVE R15, `(.L_x_130) ;  /* 0x000000000f0c7348 */ /* 0x000fea0003c00000 */
[----:B------:R-:W-:Y:S02]  /*5eb0*/  ELECT P6, UR62, PT ;  /* 0x00000000003e782f */ /* 0x000fe400038c0000 */
[----:B------:R-:W-:Y:S01]  /*5ec0*/  MOV R14, UR62 ;  /* 0x0000003e000e7c02 */ /* 0x000fe20008000f00 */
[----:B------:R-:W-:Y:S10]  /*5ed0*/  ENDCOLLECTIVE ;  /* 0x000000000000791b */ /* 0x000ff40003800000 */
.L_x_130:
[----:B------:R-:W-:Y:S05]  /*5ee0*/  BSYNC B0 ;  /* 0x0000000000007941 */ /* 0x000fea0003800000 */
.L_x_129:
[----:B------:R-:W-:Y:S05]  /*5ef0*/  BRA `(.L_x_131) ;  /* 0xfffffff800ac7947 */ /* 0x000fea000383ffff */
.L_x_120:
[----:B0-----:R0:W1:Y:S02]  /*5f00*/  SYNCS.PHASECHK.TRANS64.TRYWAIT P0, [R7+URZ], R4 ;  /* 0x00000004070075a7 */ /* 0x001064000800017f */
[----:B-1----:R-:W-:Y:S05]  /*5f10*/  @!P0 NANOSLEEP.SYNCS 0x989680 ;  /* 0x009896800000895d */ /* 0x002fea0003900000 */
[----:B------:R-:W1:Y:S02]  /*5f20*/  @!P0 SYNCS.PHASECHK.TRANS64 P0, [R7+URZ], R4 ;  /* 0x00000004070085a7 */ /* 0x000e64000800007f */
[----:B-1----:R-:W-:Y:S05]  /*5f30*/  @!P0 BRA `(.L_x_120) ;  /* 0xfffffffc00f08947 */ /* 0x002fea000383ffff */
[----:B------:R-:W-:Y:S05]  /*5f40*/  BRA `(.L_x_132) ;  /* 0xfffffff800ec7947 */ /* 0x000fea000383ffff */
.L_x_121:
[----:B0-----:R0:W1:Y:S02]  /*5f50*/  SYNCS.PHASECHK.TRANS64.TRYWAIT P0, [R8+URZ], R5 ;  /* 0x00000005080075a7 */ /* 0x001064000800017f */
[----:B-1----:R-:W-:Y:S05]  /*5f60*/  @!P0 NANOSLEEP.SYNCS 0x989680 ;  /* 0x009896800000895d */ /* 0x002fea0003900000 */
[----:B------:R-:W1:Y:S02]  /*5f70*/  @!P0 SYNCS.PHASECHK.TRANS64 P0, [R8+URZ], R5 ;  /* 0x00000005080085a7 */ /* 0x000e64000800007f */
[----:B-1----:R-:W-:Y:S05]  /*5f80*/  @!P0 BRA `(.L_x_121) ;  /* 0xfffffffc00f08947 */ /* 0x002fea000383ffff */
[----:B------:R-:W-:Y:S05]  /*5f90*/  BRA `(.L_x_133) ;  /* 0xfffffff800fc7947 */ /* 0x000fea000383ffff */
.L_x_122:
[----:B0-----:R0:W1:Y:S02]  /*5fa0*/  SYNCS.PHASECHK.TRANS64.TRYWAIT P0, [R9+URZ], R4 ;  /* 0x00000004090075a7 */ /* 0x001064000800017f */
[----:B-1----:R-:W-:Y:S05]  /*5fb0*/  @!P0 NANOSLEEP.SYNCS 0x989680 ;  /* 0x009896800000895d */ /* 0x002fea0003900000 */
[----:B------:R-:W1:Y:S02]  /*5fc0*/  @!P0 SYNCS.PHASECHK.TRANS64 P0, [R9+URZ], R4 ;  /* 0x00000004090085a7 */ /* 0x000e64000800007f */
[----:B-1----:R-:W-:Y:S05]  /*5fd0*/  @!P0 BRA `(.L_x_122) ;  /* 0xfffffffc00f08947 */ /* 0x002fea000383ffff */
[----:B------:R-:W-:Y:S05]  /*5fe0*/  BRA `(.L_x_134) ;  /* 0xfffffffc000c7947 */ /* 0x000fea000383ffff */
.L_x_123:
[----:B0-----:R0:W1:Y:S02]  /*5ff0*/  SYNCS.PHASECHK.TRANS64.TRYWAIT P0, [R6+URZ], R5 ;  /* 0x00000005060075a7 */ /* 0x001064000800017f */
[----:B-1----:R-:W-:Y:S05]  /*6000*/  @!P0 NANOSLEEP.SYNCS 0x989680 ;  /* 0x009896800000895d */ /* 0x002fea0003900000 */
[----:B------:R-:W1:Y:S02]  /*6010*/  @!P0 SYNCS.PHASECHK.TRANS64 P0, [R6+URZ], R5 ;  /* 0x00000005060085a7 */ /* 0x000e64000800007f */
[----:B-1----:R-:W-:Y:S05]  /*6020*/  @!P0 BRA `(.L_x_123) ;  /* 0xfffffffc00f08947 */ /* 0x002fea000383ffff */
[----:B------:R-:W-:Y:S05]  /*6030*/  BRA `(.L_x_135) ;  /* 0xfffffffc00147947 */ /* 0x000fea000383ffff */
.L_x_136:
[----:B------:R-:W-:-:S00]  /*6040*/  BRA `(.L_x_136) ;  /* 0xfffffffc00fc7947 */ /* 0x000fc0000383ffff */
[----:B------:R-:W-:-:S00]  /*6050*/  NOP ;  /* 0x0000000000007918 */ /* 0x000fc00000000000 */
        /* <DEDUP_REMOVED lines=10> */
.L_x_137:


//--------------------- .nv.global.init           --------------------------
	.section	.nv.global.init,"aw",@progbits
.nv.global.init:
	.type		$str$22,@object
	.size		$str$22,($str$23 - $str$22)
$str$22:
        /*0000*/ 	.byte	0x6b, 0x5f, 0x74, 0x69, 0x6c, 0x65, 0x5f, 0x63, 0x6f, 0x75, 0x6e, 0x74, 0x20, 0x3e, 0x3d, 0x20
        /*0010*/ 	.byte	0x31, 0x00
	.type		$str$23,@object
	.size		$str$23,(__unnamed_1 - $str$23)
$str$23:
        /*0012*/ 	.byte	0x2f, 0x74, 0x6d, 0x70, 0x2f, 0x63, 0x75, 0x74, 0x6c, 0x61, 0x73, 0x73, 0x5f, 0x73, 0x77, 0x65
        /*0022*/ 	.byte	0x65, 0x70, 0x5f, 0x73, 0x72, 0x63, 0x2f, 0x69, 0x6e, 0x63, 0x6c, 0x75, 0x64, 0x65, 0x2f, 0x63
        /*0032*/ 	.byte	0x75, 0x74, 0x6c, 0x61, 0x73, 0x73, 0x2f, 0x67, 0x65, 0x6d, 0x6d, 0x2f, 0x63, 0x6f, 0x6c, 0x6c
        /*0042*/ 	.byte	0x65, 0x63, 0x74, 0x69, 0x76, 0x65, 0x2f, 0x73, 0x6d, 0x39, 0x30, 0x5f, 0x6d, 0x6d, 0x61, 0x5f
        /*0052*/ 	.byte	0x74, 0x6d, 0x61, 0x5f, 0x67, 0x6d, 0x6d, 0x61, 0x5f, 0x73, 0x73, 0x5f, 0x77, 0x61, 0x72, 0x70
        /*0062*/ 	.byte	0x73, 0x70, 0x65, 0x63, 0x69, 0x61, 0x6c, 0x69, 0x7a, 0x65, 0x64, 0x2e, 0x68, 0x70, 0x70, 0x00
	.type		__unnamed_1,@object
	.size		__unnamed_1,(.L_0 - __unnamed_1)
__unnamed_1:
        /*0072*/ 	.byte	0x76, 0x6f, 0x69, 0x64, 0x20, 0x63, 0x75, 0x74, 0x6c, 0x61, 0x73, 0x73, 0x3a, 0x3a, 0x67, 0x65
        /* <DEDUP_REMOVED lines=180> */
        /*0bc2*/ 	.byte	0x5d, 0x00
.L_0:


//--------------------- .nv.shared._ZN7cutlass13device_kernelINS_4gemm6kernel13GemmUniversalIN4cute5tupleIJiiiiEEENS1_10collective13CollectiveMmaINS1_34MainloopSm90TmaGmmaWarpSpecializedILi5ENS5_IJNS4_1CILi1EEENSA_ILi2EEESB_EEENS1_35KernelTmaWarpSpecializedCooperativeEEENS5_IJNSA_ILi128EEENSA_ILi64EEENSA_ILi32EEEEEENS_6half_tENS5_IJlSB_lEEESK_SL_NS4_8TiledMMAINS4_8MMA_AtomIJNS4_4SM904GMMA25MMA_64x64x16_F32F16F16_SSILNSP_5MajorE0ELSR_0ELNSP_7ScaleInE1ELSS_1EEEEEENS4_6LayoutINS5_IJSC_SB_SB_EEENS5_IJSB_NSA_ILi0EEESX_EEEEENS5_IJNS4_10UnderscoreES10_S10_EEEEENS4_23SM90_TMA_LOAD_MULTICASTENS4_14ComposedLayoutINS4_7SwizzleILi2ELi4ELi3EEENS4_18smem_ptr_flag_bitsILi16EEENSV_INS5_IJNSA_ILi8EEESI_EEENS5_IJSI_SB_EEEEEEEvNS4_8identityENS4_13SM90_TMA_LOADES1D_vS1E_EENS_8epilogue10collective6detail29Sm90TmaWarpSpecializedAdapterINS1I_15DefaultEpilogueISK_SL_SL_NS1H_6thread17LinearCombinationISK_Li1EffLNS1M_9ScaleType4KindE0ELNS_15FloatRoundStyleE2ESK_EENS1_15EpilogueDefaultEEEEEvvEEEEvNT_6ParamsE --------------------------
	.section	.nv.shared._ZN7cutlass13device_kernelINS_4gemm6kernel13GemmUniversalIN4cute5tupleIJiiiiEEENS1_10collective13CollectiveMmaINS1_34MainloopSm90TmaGmmaWarpSpecializedILi5ENS5_IJNS4_1CILi1EEENSA_ILi2EEESB_EEENS1_35KernelTmaWarpSpecializedCooperativeEEENS5_IJNSA_ILi128EEENSA_ILi64EEENSA_ILi32EEEEEENS_6half_tENS5_IJlSB_lEEESK_SL_NS4_8TiledMMAINS4_8MMA_AtomIJNS4_4SM904GMMA25MMA_64x64x16_F32F16F16_SSILNSP_5MajorE0ELSR_0ELNSP_7ScaleInE1ELSS_1EEEEEENS4_6LayoutINS5_IJSC_SB_SB_EEENS5_IJSB_NSA_ILi0EEESX_EEEEENS5_IJNS4_10UnderscoreES10_S10_EEEEENS4_23SM90_TMA_LOAD_MULTICASTENS4_14ComposedLayoutINS4_7SwizzleILi2ELi4ELi3EEENS4_18smem_ptr_flag_bitsILi16EEENSV_INS5_IJNSA_ILi8EEESI_EEENS5_IJSI_SB_EEEEEEEvNS4_8identityENS4_13SM90_TMA_LOADES1D_vS1E_EENS_8epilogue10collective6detail29Sm90TmaWarpSpecializedAdapterINS1I_15DefaultEpilogueISK_SL_SL_NS1H_6thread17LinearCombinationISK_Li1EffLNS1M_9ScaleType4KindE0ELNS_15FloatRoundStyleE2ESK_EENS1_15EpilogueDefaultEEEEEvvEEEEvNT_6ParamsE,"aw",@nobits
	.sectionflags	@""
	.align	16
	.zero		1024


//--------------------- .nv.shared.reserved.0     --------------------------
	.section	.nv.shared.reserved.0,"aw",@nobits
	.weak		__nv_reservedSMEM_offset_0_alias
	.size		__nv_reservedSMEM_offset_0_alias, 0, 0
	.other		__nv_reservedSMEM_offset_0_alias,@"STO_CUDA_RESERVED_SHARED STV_DEFAULT"
__nv_reservedSMEM_offset_0_alias:
	.zero		0


//--------------------- .nv.global                --------------------------
	.section	.nv.global,"aw",@nobits
.nv.global:
	.type		_ZN39_INTERNAL_4b08179e_4_k_cu_894074b2_31814cute1_E,@object
	.size		_ZN39_INTERNAL_4b08179e_4_k_cu_894074b2_31814cute1_E,(_ZN39_INTERNAL_4b08179e_4_k_cu_894074b2_31814cuda3std3__45__cpo6cbeginE - _ZN39_INTERNAL_4b08179e_4_k_cu_894074b2_31814cute1_E)
_ZN39_INTERNAL_4b08179e_4_k_cu_894074b2_31814cute1_E:
	.zero		1
	.type		_ZN39_INTERNAL_4b08179e_4_k_cu_894074b2_31814cuda3std3__45__cpo6cbeginE,@object
	.size		_ZN39_INTERNAL_4b08179e_4_k_cu_894074b2_31814cuda3std3__45__cpo6cbeginE,(_ZN39_INTERNAL_4b08179e_4_k_cu_894074b2_31814cuda3std3__48in_placeE - _ZN39_INTERNAL_4b08179e_4_k_cu_894074b2_31814cuda3std3__45__cpo6cbeginE)
_ZN39_INTERNAL_4b08179e_4_k_cu_894074b2_31814cuda3std3__45__cpo6cbeginE:
	.zero		1
	.type		_ZN39_INTERNAL_4b08179e_4_k_cu_894074b2_31814cuda3std3__48in_placeE,@object
	.size		_ZN39_INTERNAL_4b08179e_4_k_cu_894074b2_31814cuda3std3__48in_placeE,(_ZN39_INTERNAL_4b08179e_4_k_cu_894074b2_31814cuda3std6ranges3__45__cpo9iter_moveE - _ZN39_INTERNAL_4b08179e_4_k_cu_894074b2_31814cuda3std3__48in_placeE)
_ZN39_INTERNAL_4b08179e_4_k_cu_894074b2_31814cuda3std3__48in_placeE:
	.zero		1
	.type		_ZN39_INTERNAL_4b08179e_4_k_cu_894074b2_31814cuda3std6ranges3__45__cpo9iter_moveE,@object
	.size		_ZN39_INTERNAL_4b08179e_4_k_cu_894074b2_31814cuda3std6ranges3__45__cpo9iter_moveE,(_ZN39_INTERNAL_4b08179e_4_k_cu_894074b2_31814cuda3std3__45__cpo5beginE - _ZN39_INTERNAL_4b08179e_4_k_cu_894074b2_31814cuda3std6ranges3__45__cpo9iter_moveE)
_ZN39_INTERNAL_4b08179e_4_k_cu_894074b2_31814cuda3std6ranges3__45__cpo9iter_moveE:
	.zero		1
	.type		_ZN39_INTERNAL_4b08179e_4_k_cu_894074b2_31814cuda3std3__45__cpo5beginE,@object
	.size		_ZN39_INTERNAL_4b08179e_4_k_cu_894074b2_31814cuda3std3__45__cpo5beginE,(_ZN39_INTERNAL_4b08179e_4_k_cu_894074b2_31814cuda3std3__441_GLOBAL__N__4b08179e_4_k_cu_894074b2_31816ignoreE - _ZN39_INTERNAL_4b08179e_4_k_cu_894074b2_31814cuda3std3__45__cpo5beginE)
_ZN39_INTERNAL_4b08179e_4_k_cu_894074b2_31814cuda3std3__45__cpo5beginE:
	.zero		1
	.type		_ZN39_INTERNAL_4b08179e_4_k_cu_894074b2_31814cuda3std3__441_GLOBAL__N__4b08179e_4_k_cu_894074b2_31816ignoreE,@object
	.size		_ZN39_INTERNAL_4b08179e_4_k_cu_894074b2_31814cuda3std3__441_GLOBAL__N__4b08179e_4_k_cu_894074b2_31816ignoreE,(_ZN39_INTERNAL_4b08179e_4_k_cu_894074b2_31814cute7productE - _ZN39_INTERNAL_4b08179e_4_k_cu_894074b2_31814cuda3std3__441_GLOBAL__N__4b08179e_4_k_cu_894074b2_31816ignoreE)
_ZN39_INTERNAL_4b08179e_4_k_cu_894074b2_31814cuda3std3__441_GLOBAL__N__4b08179e_4_k_cu_894074b2_31816ignoreE:
	.zero		1
	.type		_ZN39_INTERNAL_4b08179e_4_k_cu_894074b2_31814cute7productE,@object
	.size		_ZN39_INTERNAL_4b08179e_4_k_cu_894074b2_31814cute7productE,(_ZN39_INTERNAL_4b08179e_4_k_cu_894074b2_31814cuda3std3__45__cpo3endE - _ZN39_INTERNAL_4b08179e_4_k_cu_894074b2_31814cute7productE)
_ZN39_INTERNAL_4b08179e_4_k_cu_894074b2_31814cute7productE:
	.zero		1
	.type		_ZN39_INTERNAL_4b08179e_4_k_cu_894074b2_31814cuda3std3__45__cpo3endE,@object
	.size		_ZN39_INTERNAL_4b08179e_4_k_cu_894074b2_31814cuda3std3__45__cpo3endE,(_ZN39_INTERNAL_4b08179e_4_k_cu_894074b2_31814cuda3std3__419piecewise_constructE - _ZN39_INTERNAL_4b08179e_4_k_cu_894074b2_31814cuda3std3__45__cpo3endE)
_ZN39_INTERNAL_4b08179e_4_k_cu_894074b2_31814cuda3std3__45__cpo3endE:
	.zero		1
	.type		_ZN39_INTERNAL_4b08179e_4_k_cu_894074b2_31814cuda3std3__419piecewise_constructE,@object
	.size		_ZN39_INTERNAL_4b08179e_4_k_cu_894074b2_31814cuda3std3__419piecewise_constructE,(_ZN39_INTERNAL_4b08179e_4_k_cu_894074b2_31814cuda3std3__45__cpo4cendE - _ZN39_INTERNAL_4b08179e_4_k_cu_894074b2_31814cuda3std3__419piecewise_constructE)
_ZN39_INTERNAL_4b08179e_4_k_cu_894074b2_31814cuda3std3__419piecewise_constructE:
	.zero		1
	.type		_ZN39_INTERNAL_4b08179e_4_k_cu_894074b2_31814cuda3std3__45__cpo4cendE,@object
	.size		_ZN39_INTERNAL_4b08179e_4_k_cu_894074b2_31814cuda3std3__45__cpo4cendE,(_ZN39_INTERNAL_4b08179e_4_k_cu_894074b2_31814cuda3std6ranges3__45__cpo4swapE - _ZN39_INTERNAL_4b08179e_4_k_cu_894074b2_31814cuda3std3__45__cpo4cendE)
_ZN39_INTERNAL_4b08179e_4_k_cu_894074b2_31814cuda3std3__45__cpo4cendE:
	.zero		1
	.type		_ZN39_INTERNAL_4b08179e_4_k_cu_894074b2_31814cuda3std6ranges3__45__cpo4swapE,@object
	.size		_ZN39_INTERNAL_4b08179e_4_k_cu_894074b2_31814cuda3std6ranges3__45__cpo4swapE,(.L_8 - _ZN39_INTERNAL_4b08179e_4_k_cu_894074b2_31814cuda3std6ranges3__45__cpo4swapE)
_ZN39_INTERNAL_4b08179e_4_k_cu_894074b2_31814cuda3std6ranges3__45__cpo4swapE:
	.zero		1
.L_8:


//--------------------- .nv.constant0._ZN7cutlass13device_kernelINS_4gemm6kernel13GemmUniversalIN4cute5tupleIJiiiiEEENS1_10collective13CollectiveMmaINS1_34MainloopSm90TmaGmmaWarpSpecializedILi5ENS5_IJNS4_1CILi1EEENSA_ILi2EEESB_EEENS1_35KernelTmaWarpSpecializedCooperativeEEENS5_IJNSA_ILi128EEENSA_ILi64EEENSA_ILi32EEEEEENS_6half_tENS5_IJlSB_lEEESK_SL_NS4_8TiledMMAINS4_8MMA_AtomIJNS4_4SM904GMMA25MMA_64x64x16_F32F16F16_SSILNSP_5MajorE0ELSR_0ELNSP_7ScaleInE1ELSS_1EEEEEENS4_6LayoutINS5_IJSC_SB_SB_EEENS5_IJSB_NSA_ILi0EEESX_EEEEENS5_IJNS4_10UnderscoreES10_S10_EEEEENS4_23SM90_TMA_LOAD_MULTICASTENS4_14ComposedLayoutINS4_7SwizzleILi2ELi4ELi3EEENS4_18smem_ptr_flag_bitsILi16EEENSV_INS5_IJNSA_ILi8EEESI_EEENS5_IJSI_SB_EEEEEEEvNS4_8identityENS4_13SM90_TMA_LOADES1D_vS1E_EENS_8epilogue10collective6detail29Sm90TmaWarpSpecializedAdapterINS1I_15DefaultEpilogueISK_SL_SL_NS1H_6thread17LinearCombinationISK_Li1EffLNS1M_9ScaleType4KindE0ELNS_15FloatRoundStyleE2ESK_EENS1_15EpilogueDefaultEEEEEvvEEEEvNT_6ParamsE --------------------------
	.section	.nv.constant0._ZN7cutlass13device_kernelINS_4gemm6kernel13GemmUniversalIN4cute5tupleIJiiiiEEENS1_10collective13CollectiveMmaINS1_34MainloopSm90TmaGmmaWarpSpecializedILi5ENS5_IJNS4_1CILi1EEENSA_ILi2EEESB_EEENS1_35KernelTmaWarpSpecializedCooperativeEEENS5_IJNSA_ILi128EEENSA_ILi64EEENSA_ILi32EEEEEENS_6half_tENS5_IJlSB_lEEESK_SL_NS4_8TiledMMAINS4_8MMA_AtomIJNS4_4SM904GMMA25MMA_64x64x16_F32F16F16_SSILNSP_5MajorE0ELSR_0ELNSP_7ScaleInE1ELSS_1EEEEEENS4_6LayoutINS5_IJSC_SB_SB_EEENS5_IJSB_NSA_ILi0EEESX_EEEEENS5_IJNS4_10UnderscoreES10_S10_EEEEENS4_23SM90_TMA_LOAD_MULTICASTENS4_14ComposedLayoutINS4_7SwizzleILi2ELi4ELi3EEENS4_18smem_ptr_flag_bitsILi16EEENSV_INS5_IJNSA_ILi8EEESI_EEENS5_IJSI_SB_EEEEEEEvNS4_8identityENS4_13SM90_TMA_LOADES1D_vS1E_EENS_8epilogue10collective6detail29Sm90TmaWarpSpecializedAdapterINS1I_15DefaultEpilogueISK_SL_SL_NS1H_6thread17LinearCombinationISK_Li1EffLNS1M_9ScaleType4KindE0ELNS_15FloatRoundStyleE2ESK_EENS1_15EpilogueDefaultEEEEEvvEEEEvNT_6ParamsE,"a",@progbits
	.sectionflags	@""
	.align	4
.nv.constant0._ZN7cutlass13device_kernelINS_4gemm6kernel13GemmUniversalIN4cute5tupleIJiiiiEEENS1_10collective13CollectiveMmaINS1_34MainloopSm90TmaGmmaWarpSpecializedILi5ENS5_IJNS4_1CILi1EEENSA_ILi2EEESB_EEENS1_35KernelTmaWarpSpecializedCooperativeEEENS5_IJNSA_ILi128EEENSA_ILi64EEENSA_ILi32EEEEEENS_6half_tENS5_IJlSB_lEEESK_SL_NS4_8TiledMMAINS4_8MMA_AtomIJNS4_4SM904GMMA25MMA_64x64x16_F32F16F16_SSILNSP_5MajorE0ELSR_0ELNSP_7ScaleInE1ELSS_1EEEEEENS4_6LayoutINS5_IJSC_SB_SB_EEENS5_IJSB_NSA_ILi0EEESX_EEEEENS5_IJNS4_10UnderscoreES10_S10_EEEEENS4_23SM90_TMA_LOAD_MULTICASTENS4_14ComposedLayoutINS4_7SwizzleILi2ELi4ELi3EEENS4_18smem_ptr_flag_bitsILi16EEENSV_INS5_IJNSA_ILi8EEESI_EEENS5_IJSI_SB_EEEEEEEvNS4_8identityENS4_13SM90_TMA_LOADES1D_vS1E_EENS_8epilogue10collective6detail29Sm90TmaWarpSpecializedAdapterINS1I_15DefaultEpilogueISK_SL_SL_NS1H_6thread17LinearCombinationISK_Li1EffLNS1M_9ScaleType4KindE0ELNS_15FloatRoundStyleE2ESK_EENS1_15EpilogueDefaultEEEEEvvEEEEvNT_6ParamsE:
	.zero		1664


//--------------------- SYMBOLS --------------------------

	.type		.nv.reservedSmem.offset0,@object
	.size		.nv.reservedSmem.offset0,0x4
	.type		__assertfail,@function
